// auto-generated by cutlass_sweep.gemm — config: {"arch": "sm_90", "cluster_m": 2, "cluster_n": 4, "dtype": "int8", "dtype_b": "int8", "layout": "nt", "stages": 0, "tile_k": 128, "tile_m": 256, "tile_n": 256}
#include "cutlass/cutlass.h"
#include "cutlass/gemm/collective/collective_builder.hpp"
#include "cutlass/gemm/device/gemm_universal_adapter.h"
#include "cutlass/gemm/kernel/gemm_universal.hpp"
#include "cutlass/epilogue/collective/collective_builder.hpp"

using ElemA = int8_t;
using ElemB = int8_t;
using ElemCD = int8_t;
using Acc  = int32_t;
using TileShape    = cute::Shape<cute::_256, cute::_256, cute::_128>;
using ClusterShape = cute::Shape<cute::_2, cute::_4, cute::_1>;

using CollectiveEpilogue = typename cutlass::epilogue::collective::CollectiveBuilder<
    cutlass::arch::Sm90, cutlass::arch::OpClassTensorOp,
    TileShape, ClusterShape,
    cutlass::epilogue::collective::EpilogueTileAuto,
    Acc, Acc,
    ElemCD, cutlass::layout::RowMajor, 128 / cutlass::sizeof_bits<ElemCD>::value,
    ElemCD, cutlass::layout::RowMajor, 128 / cutlass::sizeof_bits<ElemCD>::value,
    cutlass::epilogue::collective::EpilogueScheduleAuto
  >::CollectiveOp;

using CollectiveMainloop = typename cutlass::gemm::collective::CollectiveBuilder<
    cutlass::arch::Sm90, cutlass::arch::OpClassTensorOp,
    ElemA, cutlass::layout::RowMajor, 128 / cutlass::sizeof_bits<ElemA>::value,
    ElemB, cutlass::layout::ColumnMajor, 128 / cutlass::sizeof_bits<ElemB>::value,
    Acc,
    TileShape, ClusterShape,
    cutlass::gemm::collective::StageCountAutoCarveout<static_cast<int>(sizeof(typename CollectiveEpilogue::SharedStorage))>,
    cutlass::gemm::collective::KernelScheduleAuto
  >::CollectiveOp;

using GemmKernel = cutlass::gemm::kernel::GemmUniversal<
    cute::Shape<int,int,int,int>,
    CollectiveMainloop,
    CollectiveEpilogue
>;
using Gemm = cutlass::gemm::device::GemmUniversalAdapter<GemmKernel>;

// Force the device kernel symbol into the cubin without needing a host main.
auto* _anchor = &cutlass::device_kernel<GemmKernel>;


// ===== COMPILED SASS (sm_90a) =====

	.target	sm_90a

	.elftype	@"ET_EXEC"


//--------------------- .note.nv.tkinfo           --------------------------
	.section	.note.nv.tkinfo,"",@"SHT_NOTE"
	.sectionflags	@"SHF_NOTE_NV_TKINFO"
	.tkinfo
        /*0018*/ 	.word	0x00000002
        /*0030*/ 	.string	""
        /*0030*/ 	.string	"ptxas"
        /*0030*/ 	.string	"Cuda compilation tools, release 13.0, V13.0.88"
        /*0030*/ 	.string	"Build cuda_13.0.r13.0/compiler.36424714_0"
        /*0030*/ 	.string	"-arch sm_90a -m 64 "



//--------------------- .note.nv.cuinfo           --------------------------
	.section	.note.nv.cuinfo,"",@"SHT_NOTE"
	.sectionflags	@"SHF_NOTE_NV_CUINFO"
        /*0018*/ 	.short	0x0002
        /*001a*/ 	.short	0x005a
        /*001c*/ 	.short	0x0082
	.zero		2


//--------------------- .nv.info                  --------------------------
	.section	.nv.info,"",@"SHT_CUDA_INFO"
	.align	4


	//----- nvinfo : EIATTR_REGCOUNT
	.align		4
        /*0000*/ 	.byte	0x04, 0x2f
        /*0002*/ 	.short	(.L_15 - .L_14)
	.align		4
.L_14:
        /*0004*/ 	.word	index@(_ZN7cutlass13device_kernelINS_4gemm6kernel13GemmUniversalIN4cute5tupleIJiiiiEEENS1_10collective13CollectiveMmaINS1_34MainloopSm90TmaGmmaWarpSpecializedILi3ENS5_IJNS4_1CILi2EEENSA_ILi4EEENSA_ILi1EEEEEENS1_35KernelTmaWarpSpecializedCooperativeEEENS5_IJNSA_ILi256EEESH_NSA_ILi128EEEEEEaNS5_IJlSD_lEEEaSK_NS4_8TiledMMAINS4_8MMA_AtomIJNS4_4SM904GMMA27MMA_64x256x32_S32S8S8_SS_TNEEEENS4_6LayoutINS5_IJSB_SD_SD_EEENS5_IJSD_NSA_ILi0EEEST_EEEEENS5_IJNS4_10UnderscoreESW_SW_EEEEENS4_23SM90_TMA_LOAD_MULTICASTENS4_14ComposedLayoutINS4_7SwizzleILi3ELi4ELi3EEENS4_18smem_ptr_flag_bitsILi8EEENSR_INS5_IJNSA_ILi8EEESI_EEENS5_IJSI_SD_EEEEEEEvNS4_8identityESZ_S19_vS1A_EENS_8epilogue10collective6detail29Sm90TmaWarpSpecializedAdapterINS1D_15DefaultEpilogueIaSK_SK_NS1C_6thread17LinearCombinationIaLi1EiiLNS1H_9ScaleType4KindE0ELNS_15FloatRoundStyleE2EaEENS1_15EpilogueDefaultEEEEEvvEEEEvNT_6ParamsE)
        /*0008*/ 	.word	0x000000a8


	//----- nvinfo : EIATTR_FRAME_SIZE
	.align		4
.L_15:
        /*000c*/ 	.byte	0x04, 0x11
        /*000e*/ 	.short	(.L_17 - .L_16)
	.align		4
.L_16:
        /*0010*/ 	.word	index@(_ZN7cutlass13device_kernelINS_4gemm6kernel13GemmUniversalIN4cute5tupleIJiiiiEEENS1_10collective13CollectiveMmaINS1_34MainloopSm90TmaGmmaWarpSpecializedILi3ENS5_IJNS4_1CILi2EEENSA_ILi4EEENSA_ILi1EEEEEENS1_35KernelTmaWarpSpecializedCooperativeEEENS5_IJNSA_ILi256EEESH_NSA_ILi128EEEEEEaNS5_IJlSD_lEEEaSK_NS4_8TiledMMAINS4_8MMA_AtomIJNS4_4SM904GMMA27MMA_64x256x32_S32S8S8_SS_TNEEEENS4_6LayoutINS5_IJSB_SD_SD_EEENS5_IJSD_NSA_ILi0EEEST_EEEEENS5_IJNS4_10UnderscoreESW_SW_EEEEENS4_23SM90_TMA_LOAD_MULTICASTENS4_14ComposedLayoutINS4_7SwizzleILi3ELi4ELi3EEENS4_18smem_ptr_flag_bitsILi8EEENSR_INS5_IJNSA_ILi8EEESI_EEENS5_IJSI_SD_EEEEEEEvNS4_8identityESZ_S19_vS1A_EENS_8epilogue10collective6detail29Sm90TmaWarpSpecializedAdapterINS1D_15DefaultEpilogueIaSK_SK_NS1C_6thread17LinearCombinationIaLi1EiiLNS1H_9ScaleType4KindE0ELNS_15FloatRoundStyleE2EaEENS1_15EpilogueDefaultEEEEEvvEEEEvNT_6ParamsE)
        /*0014*/ 	.word	0x00000788


	//----- nvinfo : EIATTR_MIN_STACK_SIZE
	.align		4
.L_17:
        /*0018*/ 	.byte	0x04, 0x12
        /*001a*/ 	.short	(.L_19 - .L_18)
	.align		4
.L_18:
        /*001c*/ 	.word	index@(_ZN7cutlass13device_kernelINS_4gemm6kernel13GemmUniversalIN4cute5tupleIJiiiiEEENS1_10collective13CollectiveMmaINS1_34MainloopSm90TmaGmmaWarpSpecializedILi3ENS5_IJNS4_1CILi2EEENSA_ILi4EEENSA_ILi1EEEEEENS1_35KernelTmaWarpSpecializedCooperativeEEENS5_IJNSA_ILi256EEESH_NSA_ILi128EEEEEEaNS5_IJlSD_lEEEaSK_NS4_8TiledMMAINS4_8MMA_AtomIJNS4_4SM904GMMA27MMA_64x256x32_S32S8S8_SS_TNEEEENS4_6LayoutINS5_IJSB_SD_SD_EEENS5_IJSD_NSA_ILi0EEEST_EEEEENS5_IJNS4_10UnderscoreESW_SW_EEEEENS4_23SM90_TMA_LOAD_MULTICASTENS4_14ComposedLayoutINS4_7SwizzleILi3ELi4ELi3EEENS4_18smem_ptr_flag_bitsILi8EEENSR_INS5_IJNSA_ILi8EEESI_EEENS5_IJSI_SD_EEEEEEEvNS4_8identityESZ_S19_vS1A_EENS_8epilogue10collective6detail29Sm90TmaWarpSpecializedAdapterINS1D_15DefaultEpilogueIaSK_SK_NS1C_6thread17LinearCombinationIaLi1EiiLNS1H_9ScaleType4KindE0ELNS_15FloatRoundStyleE2EaEENS1_15EpilogueDefaultEEEEEvvEEEEvNT_6ParamsE)
        /*0020*/ 	.word	0x00000788
.L_19:


//--------------------- .nv.compat                --------------------------
	.section	.nv.compat,"",@"SHT_CUDA_COMPAT_INFO"
	.align	4
        /*0000*/ 	.byte	0x02, 0x09, 0x01, 0x00, 0x02, 0x02, 0x04, 0x00, 0x02, 0x05, 0x05, 0x00, 0x03, 0x07, 0x01, 0x01
        /*0010*/ 	.byte	0x02, 0x03, 0x01, 0x00, 0x02, 0x06, 0x01, 0x00, 0x04, 0x0b, 0x08, 0x00, 0x00, 0x00, 0x00, 0x00
        /*0020*/ 	.byte	0x00, 0x00, 0x00, 0x00


//--------------------- .nv.info._ZN7cutlass13device_kernelINS_4gemm6kernel13GemmUniversalIN4cute5tupleIJiiiiEEENS1_10collective13CollectiveMmaINS1_34MainloopSm90TmaGmmaWarpSpecializedILi3ENS5_IJNS4_1CILi2EEENSA_ILi4EEENSA_ILi1EEEEEENS1_35KernelTmaWarpSpecializedCooperativeEEENS5_IJNSA_ILi256EEESH_NSA_ILi128EEEEEEaNS5_IJlSD_lEEEaSK_NS4_8TiledMMAINS4_8MMA_AtomIJNS4_4SM904GMMA27MMA_64x256x32_S32S8S8_SS_TNEEEENS4_6LayoutINS5_IJSB_SD_SD_EEENS5_IJSD_NSA_ILi0EEEST_EEEEENS5_IJNS4_10UnderscoreESW_SW_EEEEENS4_23SM90_TMA_LOAD_MULTICASTENS4_14ComposedLayoutINS4_7SwizzleILi3ELi4ELi3EEENS4_18smem_ptr_flag_bitsILi8EEENSR_INS5_IJNSA_ILi8EEESI_EEENS5_IJSI_SD_EEEEEEEvNS4_8identityESZ_S19_vS1A_EENS_8epilogue10collective6detail29Sm90TmaWarpSpecializedAdapterINS1D_15DefaultEpilogueIaSK_SK_NS1C_6thread17LinearCombinationIaLi1EiiLNS1H_9ScaleType4KindE0ELNS_15FloatRoundStyleE2EaEENS1_15EpilogueDefaultEEEEEvvEEEEvNT_6ParamsE --------------------------
	.section	.nv.info._ZN7cutlass13device_kernelINS_4gemm6kernel13GemmUniversalIN4cute5tupleIJiiiiEEENS1_10collective13CollectiveMmaINS1_34MainloopSm90TmaGmmaWarpSpecializedILi3ENS5_IJNS4_1CILi2EEENSA_ILi4EEENSA_ILi1EEEEEENS1_35KernelTmaWarpSpecializedCooperativeEEENS5_IJNSA_ILi256EEESH_NSA_ILi128EEEEEEaNS5_IJlSD_lEEEaSK_NS4_8TiledMMAINS4_8MMA_AtomIJNS4_4SM904GMMA27MMA_64x256x32_S32S8S8_SS_TNEEEENS4_6LayoutINS5_IJSB_SD_SD_EEENS5_IJSD_NSA_ILi0EEEST_EEEEENS5_IJNS4_10UnderscoreESW_SW_EEEEENS4_23SM90_TMA_LOAD_MULTICASTENS4_14ComposedLayoutINS4_7SwizzleILi3ELi4ELi3EEENS4_18smem_ptr_flag_bitsILi8EEENSR_INS5_IJNSA_ILi8EEESI_EEENS5_IJSI_SD_EEEEEEEvNS4_8identityESZ_S19_vS1A_EENS_8epilogue10collective6detail29Sm90TmaWarpSpecializedAdapterINS1D_15DefaultEpilogueIaSK_SK_NS1C_6thread17LinearCombinationIaLi1EiiLNS1H_9ScaleType4KindE0ELNS_15FloatRoundStyleE2EaEENS1_15EpilogueDefaultEEEEEvvEEEEvNT_6ParamsE,"",@"SHT_CUDA_INFO"
	.sectionflags	@""
	.align	4


	//----- nvinfo : EIATTR_CUDA_API_VERSION
	.align		4
        /*0000*/ 	.byte	0x04, 0x37
        /*0002*/ 	.short	(.L_21 - .L_20)
.L_20:
        /*0004*/ 	.word	0x00000082


	//----- nvinfo : EIATTR_KPARAM_INFO
	.align		4
.L_21:
        /*0008*/ 	.byte	0x04, 0x17
        /*000a*/ 	.short	(.L_23 - .L_22)
.L_22:
        /*000c*/ 	.word	0x00000000
        /*0010*/ 	.short	0x0000
        /*0012*/ 	.short	0x0070
        /*0014*/ 	.byte	0x00, 0xf0, 0x01, 0x10


	//----- nvinfo : EIATTR_SPARSE_MMA_MASK
	.align		4
.L_23:
        /*0018*/ 	.byte	0x03, 0x50
        /*001a*/ 	.short	0x0000


	//----- nvinfo : EIATTR_MAXREG_COUNT
	.align		4
        /*001c*/ 	.byte	0x03, 0x1b
        /*001e*/ 	.short	0x00a8


	//----- nvinfo : EIATTR_NUM_BARRIERS
	.align		4
        /*0020*/ 	.byte	0x02, 0x4c
        /*0022*/ 	.byte	0x01
	.zero		1


	//----- nvinfo : EIATTR_EXTERNS
	.align		4
        /*0024*/ 	.byte	0x04, 0x0f
        /*0026*/ 	.short	(.L_25 - .L_24)


	//   ....[0]....
	.align		4
.L_24:
        /*0028*/ 	.word	index@(__assertfail)


	//----- nvinfo : EIATTR_ANNOTATIONS
	.align		4
.L_25:
        /*002c*/ 	.byte	0x04, 0x55
        /*002e*/ 	.short	(.L_27 - .L_26)


	//   ....[0]....
.L_26:
        /*0030*/ 	.word	0x00000001
        /*0034*/ 	.byte	0xe0, 0x09, 0x00, 0x00, 0x01, 0x00, 0x00, 0x00, 0xf0, 0x09, 0x00, 0x00, 0x01, 0x00, 0x00, 0x00
        /* <DEDUP_REMOVED lines=717> */
        /*2d14*/ 	.byte	0x60, 0x7e, 0x01, 0x00, 0x01, 0x00, 0x00, 0x00, 0x80, 0x7e, 0x01, 0x00


	//----- nvinfo : EIATTR_MERCURY_ISA_VERSION
	.align		4
.L_27:
        /*2d20*/ 	.byte	0x03, 0x5f
        /*2d22*/ 	.short	0x0101


	//----- nvinfo : EIATTR_INT_WARP_WIDE_INSTR_OFFSETS
	.align		4
        /*2d24*/ 	.byte	0x04, 0x31
        /*2d26*/ 	.short	(.L_29 - .L_28)


	//   ....[0]....
.L_28:
        /*2d28*/ 	.word	0x00000560


	//   ....[1]....
        /*2d2c*/ 	.word	0x00000580


	//   ....[2]....
        /*2d30*/ 	.word	0x000006f0


	//----- nvinfo : EIATTR_COOP_GROUP_MASK_REGIDS
	.align		4
.L_29:
        /*2d34*/ 	.byte	0x04, 0x29
        /*2d36*/ 	.short	(.L_31 - .L_30)


	//   ....[0]....
.L_30:
        /*2d38*/ 	.word	0xffffffff


	//   ....[1]....
        /*2d3c*/ 	.word	0xffffffff


	//   ....[2]....
        /*2d40*/ 	.word	0xffffffff


	//   ....[3]....
        /*2d44*/ 	.word	0xffffffff


	//   ....[4]....
        /*2d48*/ 	.word	0xffffffff


	//   ....[5]....
        /*2d4c*/ 	.word	0xffffffff


	//----- nvinfo : EIATTR_COOP_GROUP_INSTR_OFFSETS
	.align		4
.L_31:
        /*2d50*/ 	.byte	0x04, 0x28
        /*2d52*/ 	.short	(.L_33 - .L_32)


	//   ....[0]....
.L_32:
        /*2d54*/ 	.word	0x00000070


	//   ....[1]....
        /*2d58*/ 	.word	0x00000080


	//   ....[2]....
        /*2d5c*/ 	.word	0x000001a0


	//   ....[3]....
        /*2d60*/ 	.word	0x000003b0


	//   ....[4]....
        /*2d64*/ 	.word	0x00000820


	//   ....[5]....
        /*2d68*/ 	.word	0x000013f0


	//----- nvinfo : EIATTR_REG_RECONFIG
	.align		4
.L_33:
        /*2d6c*/ 	.byte	0x01, 0x54
	.zero		2


	//----- nvinfo : EIATTR_SYSCALL_OFFSETS
	.align		4
        /*2d70*/ 	.byte	0x04, 0x46
        /*2d72*/ 	.short	(.L_35 - .L_34)


	//   ....[0]....
.L_34:
        /*2d74*/ 	.word	0x000015b0


	//----- nvinfo : EIATTR_MBARRIER_INSTR_OFFSETS
	.align		4
.L_35:
        /*2d78*/ 	.byte	0x04, 0x39
        /*2d7a*/ 	.short	(.L_37 - .L_36)


	//   ....[0]....
.L_36:
        /*2d7c*/ 	.word	0x00000320
        /*2d80*/ 	.word	0x000000ff
        /*2d84*/ 	.word	0x00000000
        /*2d88*/ 	.short	0x0100
        /*2d8a*/ 	.byte	0x08
	.zero		1


	//   ....[1]....
        /*2d8c*/ 	.word	0x00000330
        /*2d90*/ 	.word	0x000000ff
        /*2d94*/ 	.word	0x00000018
        /*2d98*/ 	.short	0x0100
        /*2d9a*/ 	.byte	0x08
	.zero		1


	//   ....[2]....
        /*2d9c*/ 	.word	0x00000340
        /*2da0*/ 	.word	0x000000ff
        /*2da4*/ 	.word	0x00000008
        /*2da8*/ 	.short	0x0100
        /*2daa*/ 	.byte	0x08
	.zero		1


	//   ....[3]....
        /*2dac*/ 	.word	0x00000350
        /*2db0*/ 	.word	0x000000ff
        /*2db4*/ 	.word	0x00000020
        /*2db8*/ 	.short	0x0100
        /*2dba*/ 	.byte	0x08
	.zero		1


	//   ....[4]....
        /*2dbc*/ 	.word	0x00000360
        /*2dc0*/ 	.word	0x000000ff
        /*2dc4*/ 	.word	0x00000010
        /*2dc8*/ 	.short	0x0100
        /*2dca*/ 	.byte	0x08
	.zero		1


	//   ....[5]....
        /*2dcc*/ 	.word	0x00000370
        /*2dd0*/ 	.word	0x000000ff
        /*2dd4*/ 	.word	0x00000028
        /*2dd8*/ 	.short	0x0100
        /*2dda*/ 	.byte	0x08
	.zero		1


	//   ....[6]....
        /*2ddc*/ 	.word	0x00000750
        /*2de0*/ 	.word	0x000000ff
        /*2de4*/ 	.word	0x00000040
        /*2de8*/ 	.short	0x0100
        /*2dea*/ 	.byte	0x06
	.zero		1


	//   ....[7]....
        /*2dec*/ 	.word	0x00000780
        /*2df0*/ 	.word	0x000000ff
        /*2df4*/ 	.word	0x00000048
        /*2df8*/ 	.short	0x0100
        /*2dfa*/ 	.byte	0x06
	.zero		1


	//   ....[8]....
        /*2dfc*/ 	.word	0x00001690
        /*2e00*/ 	.word	0x00000003
        /*2e04*/ 	.word	0x00000000
        /*2e08*/ 	.short	0x010a
        /*2e0a*/ 	.byte	0x3f
	.zero		1


	//   ....[9]....
        /*2e0c*/ 	.word	0x000016d0
        /*2e10*/ 	.word	0x00000003
        /*2e14*/ 	.word	0x00000000
        /*2e18*/ 	.short	0x010a
        /*2e1a*/ 	.byte	0x3f
	.zero		1


	//   ....[10]....
        /*2e1c*/ 	.word	0x00004d20
        /*2e20*/ 	.word	0x00000002
        /*2e24*/ 	.word	0x00000000
        /*2e28*/ 	.short	0x010a
        /*2e2a*/ 	.byte	0x3f
	.zero		1


	//   ....[11]....
        /*2e2c*/ 	.word	0x00004d60
        /*2e30*/ 	.word	0x00000002
        /*2e34*/ 	.word	0x00000000
        /*2e38*/ 	.short	0x010a
        /*2e3a*/ 	.byte	0x3f
	.zero		1


	//   ....[12]....
        /*2e3c*/ 	.word	0x00008e50
        /*2e40*/ 	.word	0x00000002
        /*2e44*/ 	.word	0x00000000
        /*2e48*/ 	.short	0x0101
        /*2e4a*/ 	.byte	0x3f
	.zero		1


	//   ....[13]....
        /*2e4c*/ 	.word	0x00009080
        /*2e50*/ 	.word	0x00000000
        /*2e54*/ 	.word	0x00000000
        /*2e58*/ 	.short	0x0101
        /*2e5a*/ 	.byte	0x3f
	.zero		1


	//   ....[14]....
        /*2e5c*/ 	.word	0x000179f0
        /*2e60*/ 	.word	0x0000000a
        /*2e64*/ 	.word	0x00000018
        /*2e68*/ 	.short	0x010a
        /*2e6a*/ 	.byte	0x3f
	.zero		1


	//   ....[15]....
        /*2e6c*/ 	.word	0x00017d80
        /*2e70*/ 	.word	0x00000002
        /*2e74*/ 	.word	0x00000048
        /*2e78*/ 	.short	0x0101
        /*2e7a*/ 	.byte	0x3f
	.zero		1


	//   ....[16]....
        /*2e7c*/ 	.word	0x00018580
        /*2e80*/ 	.word	0x00000005
        /*2e84*/ 	.word	0x00000000
        /*2e88*/ 	.short	0x010a
        /*2e8a*/ 	.byte	0x3f
	.zero		1


	//   ....[17]....
        /*2e8c*/ 	.word	0x00018610
        /*2e90*/ 	.word	0x00000007
        /*2e94*/ 	.word	0x00000000
        /*2e98*/ 	.short	0x010a
        /*2e9a*/ 	.byte	0x3f
	.zero		1


	//   ....[18]....
        /*2e9c*/ 	.word	0x000186a0
        /*2ea0*/ 	.word	0x00000003
        /*2ea4*/ 	.word	0x00000000
        /*2ea8*/ 	.short	0x010a
        /*2eaa*/ 	.byte	0x3f
	.zero		1


	//   ....[19]....
        /*2eac*/ 	.word	0x00018700
        /*2eb0*/ 	.word	0x00000003
        /*2eb4*/ 	.word	0x00000000
        /*2eb8*/ 	.short	0x010a
        /*2eba*/ 	.byte	0x3f
	.zero		1


	//   ....[20]....
        /*2ebc*/ 	.word	0x00018750
        /*2ec0*/ 	.word	0x00000002
        /*2ec4*/ 	.word	0x00000000
        /*2ec8*/ 	.short	0x010a
        /*2eca*/ 	.byte	0x3f
	.zero		1


	//   ....[21]....
        /*2ecc*/ 	.word	0x00018820
        /*2ed0*/ 	.word	0x0000000a
        /*2ed4*/ 	.word	0x00000018
        /*2ed8*/ 	.short	0x010a
        /*2eda*/ 	.byte	0x3f
	.zero		1


	//   ....[22]....
        /*2edc*/ 	.word	0x000188f0
        /*2ee0*/ 	.word	0x00000005
        /*2ee4*/ 	.word	0x00000000
        /*2ee8*/ 	.short	0x010a
        /*2eea*/ 	.byte	0x3f
	.zero		1


	//   ....[23]....
        /*2eec*/ 	.word	0x00018940
        /*2ef0*/ 	.word	0x00000007
        /*2ef4*/ 	.word	0x00000000
        /*2ef8*/ 	.short	0x010a
        /*2efa*/ 	.byte	0x3f
	.zero		1


	//----- nvinfo : EIATTR_NUM_MBARRIERS
	.align		4
.L_37:
        /*2efc*/ 	.byte	0x03, 0x38
        /*2efe*/ 	.short	0x0008


	//----- nvinfo : EIATTR_EXIT_INSTR_OFFSETS
	.align		4
        /*2f00*/ 	.byte	0x04, 0x1c
        /*2f02*/ 	.short	(.L_39 - .L_38)


	//   ....[0]....
.L_38:
        /*2f04*/ 	.word	0x00000a80


	//   ....[1]....
        /*2f08*/ 	.word	0x00001310


	//   ....[2]....
        /*2f0c*/ 	.word	0x00016f50


	//   ....[3]....
        /*2f10*/ 	.word	0x00017570


	//   ....[4]....
        /*2f14*/ 	.word	0x000186f0


	//----- nvinfo : EIATTR_MAX_THREADS
	.align		4
.L_39:
        /*2f18*/ 	.byte	0x04, 0x05
        /*2f1a*/ 	.short	(.L_41 - .L_40)
.L_40:
        /*2f1c*/ 	.word	0x00000180
        /*2f20*/ 	.word	0x00000001
        /*2f24*/ 	.word	0x00000001


	//----- nvinfo : EIATTR_CRS_STACK_SIZE
	.align		4
.L_41:
        /*2f28*/ 	.byte	0x04, 0x1e
        /*2f2a*/ 	.short	(.L_43 - .L_42)
.L_42:
        /*2f2c*/ 	.word	0x00000000


	//----- nvinfo : EIATTR_CBANK_PARAM_SIZE
	.align		4
.L_43:
        /*2f30*/ 	.byte	0x03, 0x19
        /*2f32*/ 	.short	0x0470


	//----- nvinfo : EIATTR_PARAM_CBANK
	.align		4
        /*2f34*/ 	.byte	0x04, 0x0a
        /*2f36*/ 	.short	(.L_45 - .L_44)
	.align		4
.L_44:
        /*2f38*/ 	.word	index@(.nv.constant0._ZN7cutlass13device_kernelINS_4gemm6kernel13GemmUniversalIN4cute5tupleIJiiiiEEENS1_10collective13CollectiveMmaINS1_34MainloopSm90TmaGmmaWarpSpecializedILi3ENS5_IJNS4_1CILi2EEENSA_ILi4EEENSA_ILi1EEEEEENS1_35KernelTmaWarpSpecializedCooperativeEEENS5_IJNSA_ILi256EEESH_NSA_ILi128EEEEEEaNS5_IJlSD_lEEEaSK_NS4_8TiledMMAINS4_8MMA_AtomIJNS4_4SM904GMMA27MMA_64x256x32_S32S8S8_SS_TNEEEENS4_6LayoutINS5_IJSB_SD_SD_EEENS5_IJSD_NSA_ILi0EEEST_EEEEENS5_IJNS4_10UnderscoreESW_SW_EEEEENS4_23SM90_TMA_LOAD_MULTICASTENS4_14ComposedLayoutINS4_7SwizzleILi3ELi4ELi3EEENS4_18smem_ptr_flag_bitsILi8EEENSR_INS5_IJNSA_ILi8EEESI_EEENS5_IJSI_SD_EEEEEEEvNS4_8identityESZ_S19_vS1A_EENS_8epilogue10collective6detail29Sm90TmaWarpSpecializedAdapterINS1D_15DefaultEpilogueIaSK_SK_NS1C_6thread17LinearCombinationIaLi1EiiLNS1H_9ScaleType4KindE0ELNS_15FloatRoundStyleE2EaEENS1_15EpilogueDefaultEEEEEvvEEEEvNT_6ParamsE)
        /*2f3c*/ 	.short	0x0210
        /*2f3e*/ 	.short	0x0470


	//----- nvinfo : EIATTR_SW_WAR
	.align		4
.L_45:
        /*2f40*/ 	.byte	0x04, 0x36
        /*2f42*/ 	.short	(.L_47 - .L_46)
.L_46:
        /*2f44*/ 	.word	0x00000008
.L_47:


//--------------------- .nv.callgraph             --------------------------
	.section	.nv.callgraph,"",@"SHT_CUDA_CALLGRAPH"
	.align	4
	.sectionentsize	8
	.align		4
        /*0000*/ 	.word	0x00000000
	.align		4
        /*0004*/ 	.word	0xffffffff
	.align		4
        /*0008*/ 	.word	index@(_ZN7cutlass13device_kernelINS_4gemm6kernel13GemmUniversalIN4cute5tupleIJiiiiEEENS1_10collective13CollectiveMmaINS1_34MainloopSm90TmaGmmaWarpSpecializedILi3ENS5_IJNS4_1CILi2EEENSA_ILi4EEENSA_ILi1EEEEEENS1_35KernelTmaWarpSpecializedCooperativeEEENS5_IJNSA_ILi256EEESH_NSA_ILi128EEEEEEaNS5_IJlSD_lEEEaSK_NS4_8TiledMMAINS4_8MMA_AtomIJNS4_4SM904GMMA27MMA_64x256x32_S32S8S8_SS_TNEEEENS4_6LayoutINS5_IJSB_SD_SD_EEENS5_IJSD_NSA_ILi0EEEST_EEEEENS5_IJNS4_10UnderscoreESW_SW_EEEEENS4_23SM90_TMA_LOAD_MULTICASTENS4_14ComposedLayoutINS4_7SwizzleILi3ELi4ELi3EEENS4_18smem_ptr_flag_bitsILi8EEENSR_INS5_IJNSA_ILi8EEESI_EEENS5_IJSI_SD_EEEEEEEvNS4_8identityESZ_S19_vS1A_EENS_8epilogue10collective6detail29Sm90TmaWarpSpecializedAdapterINS1D_15DefaultEpilogueIaSK_SK_NS1C_6thread17LinearCombinationIaLi1EiiLNS1H_9ScaleType4KindE0ELNS_15FloatRoundStyleE2EaEENS1_15EpilogueDefaultEEEEEvvEEEEvNT_6ParamsE)
	.align		4
        /*000c*/ 	.word	index@(__assertfail)
	.align		4
        /*0010*/ 	.word	0x00000000
	.align		4
        /*0014*/ 	.word	0xfffffffe
	.align		4
        /*0018*/ 	.word	0x00000000
	.align		4
        /*001c*/ 	.word	0xfffffffd
	.align		4
        /*0020*/ 	.word	0x00000000
	.align		4
        /*0024*/ 	.word	0xfffffffc


//--------------------- .nv.constant4             --------------------------
	.section	.nv.constant4,"a",@progbits
	.align	8
	.align		8
.nv.constant4:
        /*0000*/ 	.dword	__assertfail
	.align		8
        /*0008*/ 	.dword	__unnamed_1
	.align		8
        /*0010*/ 	.dword	_ZN40_INTERNAL_1f035c92_4_k_cu_6a56f58e_201104cuda3std3__45__cpo5beginE
	.align		8
        /*0018*/ 	.dword	_ZN40_INTERNAL_1f035c92_4_k_cu_6a56f58e_201104cuda3std3__45__cpo3endE
	.align		8
        /*0020*/ 	.dword	_ZN40_INTERNAL_1f035c92_4_k_cu_6a56f58e_201104cuda3std3__45__cpo6cbeginE
	.align		8
        /*0028*/ 	.dword	_ZN40_INTERNAL_1f035c92_4_k_cu_6a56f58e_201104cuda3std3__45__cpo4cendE
	.align		8
        /*0030*/ 	.dword	_ZN40_INTERNAL_1f035c92_4_k_cu_6a56f58e_201104cuda3std3__442_GLOBAL__N__1f035c92_4_k_cu_6a56f58e_201106ignoreE
	.align		8
        /*0038*/ 	.dword	_ZN40_INTERNAL_1f035c92_4_k_cu_6a56f58e_201104cuda3std3__419piecewise_constructE
	.align		8
        /*0040*/ 	.dword	_ZN40_INTERNAL_1f035c92_4_k_cu_6a56f58e_201104cuda3std3__48in_placeE
	.align		8
        /*0048*/ 	.dword	_ZN40_INTERNAL_1f035c92_4_k_cu_6a56f58e_201104cuda3std6ranges3__45__cpo4swapE
	.align		8
        /*0050*/ 	.dword	_ZN40_INTERNAL_1f035c92_4_k_cu_6a56f58e_201104cuda3std6ranges3__45__cpo9iter_moveE
	.align		8
        /*0058*/ 	.dword	_ZN40_INTERNAL_1f035c92_4_k_cu_6a56f58e_201104cute7productE
	.align		8
        /*0060*/ 	.dword	_ZN40_INTERNAL_1f035c92_4_k_cu_6a56f58e_201104cute1_E
	.align		8
        /*0068*/ 	.dword	$str$22
	.align		8
        /*0070*/ 	.dword	$str$23


//--------------------- .text._ZN7cutlass13device_kernelINS_4gemm6kernel13GemmUniversalIN4cute5tupleIJiiiiEEENS1_10collective13CollectiveMmaINS1_34MainloopSm90TmaGmmaWarpSpecializedILi3ENS5_IJNS4_1CILi2EEENSA_ILi4EEENSA_ILi1EEEEEENS1_35KernelTmaWarpSpecializedCooperativeEEENS5_IJNSA_ILi256EEESH_NSA_ILi128EEEEEEaNS5_IJlSD_lEEEaSK_NS4_8TiledMMAINS4_8MMA_AtomIJNS4_4SM904GMMA27MMA_64x256x32_S32S8S8_SS_TNEEEENS4_6LayoutINS5_IJSB_SD_SD_EEENS5_IJSD_NSA_ILi0EEEST_EEEEENS5_IJNS4_10UnderscoreESW_SW_EEEEENS4_23SM90_TMA_LOAD_MULTICASTENS4_14ComposedLayoutINS4_7SwizzleILi3ELi4ELi3EEENS4_18smem_ptr_flag_bitsILi8EEENSR_INS5_IJNSA_ILi8EEESI_EEENS5_IJSI_SD_EEEEEEEvNS4_8identityESZ_S19_vS1A_EENS_8epilogue10collective6detail29Sm90TmaWarpSpecializedAdapterINS1D_15DefaultEpilogueIaSK_SK_NS1C_6thread17LinearCombinationIaLi1EiiLNS1H_9ScaleType4KindE0ELNS_15FloatRoundStyleE2EaEENS1_15EpilogueDefaultEEEEEvvEEEEvNT_6ParamsE --------------------------
	.section	.text._ZN7cutlass13device_kernelINS_4gemm6kernel13GemmUniversalIN4cute5tupleIJiiiiEEENS1_10collective13CollectiveMmaINS1_34MainloopSm90TmaGmmaWarpSpecializedILi3ENS5_IJNS4_1CILi2EEENSA_ILi4EEENSA_ILi1EEEEEENS1_35KernelTmaWarpSpecializedCooperativeEEENS5_IJNSA_ILi256EEESH_NSA_ILi128EEEEEEaNS5_IJlSD_lEEEaSK_NS4_8TiledMMAINS4_8MMA_AtomIJNS4_4SM904GMMA27MMA_64x256x32_S32S8S8_SS_TNEEEENS4_6LayoutINS5_IJSB_SD_SD_EEENS5_IJSD_NSA_ILi0EEEST_EEEEENS5_IJNS4_10UnderscoreESW_SW_EEEEENS4_23SM90_TMA_LOAD_MULTICASTENS4_14ComposedLayoutINS4_7SwizzleILi3ELi4ELi3EEENS4_18smem_ptr_flag_bitsILi8EEENSR_INS5_IJNSA_ILi8EEESI_EEENS5_IJSI_SD_EEEEEEEvNS4_8identityESZ_S19_vS1A_EENS_8epilogue10collective6detail29Sm90TmaWarpSpecializedAdapterINS1D_15DefaultEpilogueIaSK_SK_NS1C_6thread17LinearCombinationIaLi1EiiLNS1H_9ScaleType4KindE0ELNS_15FloatRoundStyleE2EaEENS1_15EpilogueDefaultEEEEEvvEEEEvNT_6ParamsE,"ax",@progbits
	.align	128
.text._ZN7cutlass13device_kernelINS_4gemm6kernel13GemmUniversalIN4cute5tupleIJiiiiEEENS1_10collective13CollectiveMmaINS1_34MainloopSm90TmaGmmaWarpSpecializedILi3ENS5_IJNS4_1CILi2EEENSA_ILi4EEENSA_ILi1EEEEEENS1_35KernelTmaWarpSpecializedCooperativeEEENS5_IJNSA_ILi256EEESH_NSA_ILi128EEEEEEaNS5_IJlSD_lEEEaSK_NS4_8TiledMMAINS4_8MMA_AtomIJNS4_4SM904GMMA27MMA_64x256x32_S32S8S8_SS_TNEEEENS4_6LayoutINS5_IJSB_SD_SD_EEENS5_IJSD_NSA_ILi0EEEST_EEEEENS5_IJNS4_10UnderscoreESW_SW_EEEEENS4_23SM90_TMA_LOAD_MULTICASTENS4_14ComposedLayoutINS4_7SwizzleILi3ELi4ELi3EEENS4_18smem_ptr_flag_bitsILi8EEENSR_INS5_IJNSA_ILi8EEESI_EEENS5_IJSI_SD_EEEEEEEvNS4_8identityESZ_S19_vS1A_EENS_8epilogue10collective6detail29Sm90TmaWarpSpecializedAdapterINS1D_15DefaultEpilogueIaSK_SK_NS1C_6thread17LinearCombinationIaLi1EiiLNS1H_9ScaleType4KindE0ELNS_15FloatRoundStyleE2EaEENS1_15EpilogueDefaultEEEEEvvEEEEvNT_6ParamsE:
        .type           _ZN7cutlass13device_kernelINS_4gemm6kernel13GemmUniversalIN4cute5tupleIJiiiiEEENS1_10collective13CollectiveMmaINS1_34MainloopSm90TmaGmmaWarpSpecializedILi3ENS5_IJNS4_1CILi2EEENSA_ILi4EEENSA_ILi1EEEEEENS1_35KernelTmaWarpSpecializedCooperativeEEENS5_IJNSA_ILi256EEESH_NSA_ILi128EEEEEEaNS5_IJlSD_lEEEaSK_NS4_8TiledMMAINS4_8MMA_AtomIJNS4_4SM904GMMA27MMA_64x256x32_S32S8S8_SS_TNEEEENS4_6LayoutINS5_IJSB_SD_SD_EEENS5_IJSD_NSA_ILi0EEEST_EEEEENS5_IJNS4_10UnderscoreESW_SW_EEEEENS4_23SM90_TMA_LOAD_MULTICASTENS4_14ComposedLayoutINS4_7SwizzleILi3ELi4ELi3EEENS4_18smem_ptr_flag_bitsILi8EEENSR_INS5_IJNSA_ILi8EEESI_EEENS5_IJSI_SD_EEEEEEEvNS4_8identityESZ_S19_vS1A_EENS_8epilogue10collective6detail29Sm90TmaWarpSpecializedAdapterINS1D_15DefaultEpilogueIaSK_SK_NS1C_6thread17LinearCombinationIaLi1EiiLNS1H_9ScaleType4KindE0ELNS_15FloatRoundStyleE2EaEENS1_15EpilogueDefaultEEEEEvvEEEEvNT_6ParamsE,@function
        .size           _ZN7cutlass13device_kernelINS_4gemm6kernel13GemmUniversalIN4cute5tupleIJiiiiEEENS1_10collective13CollectiveMmaINS1_34MainloopSm90TmaGmmaWarpSpecializedILi3ENS5_IJNS4_1CILi2EEENSA_ILi4EEENSA_ILi1EEEEEENS1_35KernelTmaWarpSpecializedCooperativeEEENS5_IJNSA_ILi256EEESH_NSA_ILi128EEEEEEaNS5_IJlSD_lEEEaSK_NS4_8TiledMMAINS4_8MMA_AtomIJNS4_4SM904GMMA27MMA_64x256x32_S32S8S8_SS_TNEEEENS4_6LayoutINS5_IJSB_SD_SD_EEENS5_IJSD_NSA_ILi0EEEST_EEEEENS5_IJNS4_10UnderscoreESW_SW_EEEEENS4_23SM90_TMA_LOAD_MULTICASTENS4_14ComposedLayoutINS4_7SwizzleILi3ELi4ELi3EEENS4_18smem_ptr_flag_bitsILi8EEENSR_INS5_IJNSA_ILi8EEESI_EEENS5_IJSI_SD_EEEEEEEvNS4_8identityESZ_S19_vS1A_EENS_8epilogue10collective6detail29Sm90TmaWarpSpecializedAdapterINS1D_15DefaultEpilogueIaSK_SK_NS1C_6thread17LinearCombinationIaLi1EiiLNS1H_9ScaleType4KindE0ELNS_15FloatRoundStyleE2EaEENS1_15EpilogueDefaultEEEEEvvEEEEvNT_6ParamsE,(.L_x_585 - _ZN7cutlass13device_kernelINS_4gemm6kernel13GemmUniversalIN4cute5tupleIJiiiiEEENS1_10collective13CollectiveMmaINS1_34MainloopSm90TmaGmmaWarpSpecializedILi3ENS5_IJNS4_1CILi2EEENSA_ILi4EEENSA_ILi1EEEEEENS1_35KernelTmaWarpSpecializedCooperativeEEENS5_IJNSA_ILi256EEESH_NSA_ILi128EEEEEEaNS5_IJlSD_lEEEaSK_NS4_8TiledMMAINS4_8MMA_AtomIJNS4_4SM904GMMA27MMA_64x256x32_S32S8S8_SS_TNEEEENS4_6LayoutINS5_IJSB_SD_SD_EEENS5_IJSD_NSA_ILi0EEEST_EEEEENS5_IJNS4_10UnderscoreESW_SW_EEEEENS4_23SM90_TMA_LOAD_MULTICASTENS4_14ComposedLayoutINS4_7SwizzleILi3ELi4ELi3EEENS4_18smem_ptr_flag_bitsILi8EEENSR_INS5_IJNSA_ILi8EEESI_EEENS5_IJSI_SD_EEEEEEEvNS4_8identityESZ_S19_vS1A_EENS_8epilogue10collective6detail29Sm90TmaWarpSpecializedAdapterINS1D_15DefaultEpilogueIaSK_SK_NS1C_6thread17LinearCombinationIaLi1EiiLNS1H_9ScaleType4KindE0ELNS_15FloatRoundStyleE2EaEENS1_15EpilogueDefaultEEEEEvvEEEEvNT_6ParamsE)
        .other          _ZN7cutlass13device_kernelINS_4gemm6kernel13GemmUniversalIN4cute5tupleIJiiiiEEENS1_10collective13CollectiveMmaINS1_34MainloopSm90TmaGmmaWarpSpecializedILi3ENS5_IJNS4_1CILi2EEENSA_ILi4EEENSA_ILi1EEEEEENS1_35KernelTmaWarpSpecializedCooperativeEEENS5_IJNSA_ILi256EEESH_NSA_ILi128EEEEEEaNS5_IJlSD_lEEEaSK_NS4_8TiledMMAINS4_8MMA_AtomIJNS4_4SM904GMMA27MMA_64x256x32_S32S8S8_SS_TNEEEENS4_6LayoutINS5_IJSB_SD_SD_EEENS5_IJSD_NSA_ILi0EEEST_EEEEENS5_IJNS4_10UnderscoreESW_SW_EEEEENS4_23SM90_TMA_LOAD_MULTICASTENS4_14ComposedLayoutINS4_7SwizzleILi3ELi4ELi3EEENS4_18smem_ptr_flag_bitsILi8EEENSR_INS5_IJNSA_ILi8EEESI_EEENS5_IJSI_SD_EEEEEEEvNS4_8identityESZ_S19_vS1A_EENS_8epilogue10collective6detail29Sm90TmaWarpSpecializedAdapterINS1D_15DefaultEpilogueIaSK_SK_NS1C_6thread17LinearCombinationIaLi1EiiLNS1H_9ScaleType4KindE0ELNS_15FloatRoundStyleE2EaEENS1_15EpilogueDefaultEEEEEvvEEEEvNT_6ParamsE,@"STO_CUDA_ENTRY STV_DEFAULT"
_ZN7cutlass13device_kernelINS_4gemm6kernel13GemmUniversalIN4cute5tupleIJiiiiEEENS1_10collective13CollectiveMmaINS1_34MainloopSm90TmaGmmaWarpSpecializedILi3ENS5_IJNS4_1CILi2EEENSA_ILi4EEENSA_ILi1EEEEEENS1_35KernelTmaWarpSpecializedCooperativeEEENS5_IJNSA_ILi256EEESH_NSA_ILi128EEEEEEaNS5_IJlSD_lEEEaSK_NS4_8TiledMMAINS4_8MMA_AtomIJNS4_4SM904GMMA27MMA_64x256x32_S32S8S8_SS_TNEEEENS4_6LayoutINS5_IJSB_SD_SD_EEENS5_IJSD_NSA_ILi0EEEST_EEEEENS5_IJNS4_10UnderscoreESW_SW_EEEEENS4_23SM90_TMA_LOAD_MULTICASTENS4_14ComposedLayoutINS4_7SwizzleILi3ELi4ELi3EEENS4_18smem_ptr_flag_bitsILi8EEENSR_INS5_IJNSA_ILi8EEESI_EEENS5_IJSI_SD_EEEEEEEvNS4_8identityESZ_S19_vS1A_EENS_8epilogue10collective6detail29Sm90TmaWarpSpecializedAdapterINS1D_15DefaultEpilogueIaSK_SK_NS1C_6thread17LinearCombinationIaLi1EiiLNS1H_9ScaleType4KindE0ELNS_15FloatRoundStyleE2EaEENS1_15EpilogueDefaultEEEEEvvEEEEvNT_6ParamsE:
[----:B------:R-:W0:Y:S02]  /*0000*/  LDC R1, c[0x0][0x28] ;  /* 0x00000a00ff017b82 */ /* 0x000e240000000800 */
[----:B0-----:R-:W-:Y:S01]  /*0010*/  VIADD R1, R1, 0xfffff878 ;  /* 0xfffff87801017836 */ /* 0x001fe20000000000 */
[----:B------:R-:W0:Y:S01]  /*0020*/  S2R R4, SR_TID.X ;  /* 0x0000000000047919 */ /* 0x000e220000002100 */
[----:B------:R-:W-:Y:S01]  /*0030*/  ELECT P0, URZ, PT ;  /* 0x00000000003f782f */ /* 0x000fe20003800000 */
[----:B------:R-:W-:Y:S01]  /*0040*/  BSSY B0, `(.L_x_0) ;  /* 0x0000015000007945 */ /* 0x000fe20003800000 */
[--C-:B0-----:R-:W-:Y:S02]  /*0050*/  SHF.R.U32.HI R0, RZ, 0x5, R4.reuse ;  /* 0x00000005ff007819 */ /* 0x101fe40000011604 */
[----:B------:R-:W-:-:S03]  /*0060*/  SHF.R.U32.HI R2, RZ, 0x7, R4 ;  /* 0x00000007ff027819 */ /* 0x000fc60000011604 */
[----:B------:R-:W0:Y:S04]  /*0070*/  SHFL.IDX PT, R3, R0, RZ, 0x1f ;  /* 0x00001fff00037589 */ /* 0x000e2800000e0000 */
[----:B------:R-:W1:Y:S01]  /*0080*/  SHFL.IDX PT, R2, R2, RZ, 0x1f ;  /* 0x00001fff02027589 */ /* 0x000e6200000e0000 */
[----:B0-----:R-:W-:Y:S02]  /*0090*/  R2UR UR9, R3 ;  /* 0x00000000030972ca */ /* 0x001fe400000e0000 */
[----:B-1----:R-:W-:-:S11]  /*00a0*/  R2UR UR5, R2 ;  /* 0x00000000020572ca */ /* 0x002fd600000e0000 */
[----:B------:R-:W-:Y:S02]  /*00b0*/  USHF.R.S32.HI UR4, URZ, 0x1f, UR9 ;  /* 0x0000001f3f047899 */ /* 0x000fe40008011409 */
[----:B------:R-:W-:Y:S02]  /*00c0*/  ISETP.NE.OR P0, PT, RZ, UR9, !P0 ;  /* 0x00000009ff007c0c */ /* 0x000fe4000c705670 */
[----:B------:R-:W-:-:S04]  /*00d0*/  ULEA.HI UR4, UR4, UR9, URZ, 0x2 ;  /* 0x0000000904047291 */ /* 0x000fc8000f8f103f */
[----:B------:R-:W-:-:S04]  /*00e0*/  ULOP3.LUT UR4, UR4, 0xfffffffc, URZ, 0xc0, !UPT ;  /* 0xfffffffc04047892 */ /* 0x000fc8000f8ec03f */
[----:B------:R-:W-:-:S03]  /*00f0*/  UIADD3 UR9, UR9, -UR4, URZ ;  /* 0x8000000409097290 */ /* 0x000fc6000fffe03f */
[----:B------:R-:W-:Y:S09]  /*0100*/  @P0 BRA `(.L_x_1) ;  /* 0x0000000000200947 */ /* 0x000ff20003800000 */
[----:B------:R-:W-:Y:S02]  /*0110*/  ULDC.64 UR6, c[0x0][0x198] ;  /* 0x0000660000067ab9 */ /* 0x000fe40000000a00 */
[----:B------:R-:W-:Y:S02]  /*0120*/  UIADD3 UR10, UP0, UR6, 0xf0, URZ ;  /* 0x000000f0060a7890 */ /* 0x000fe4000ff1e03f */
[----:B------:R-:W-:Y:S02]  /*0130*/  UIADD3 UR6, UP1, UR6, 0x1f0, URZ ;  /* 0x000001f006067890 */ /* 0x000fe4000ff3e03f */
[----:B------:R-:W-:Y:S02]  /*0140*/  UIADD3.X UR11, URZ, UR7, URZ, UP0, !UPT ;  /* 0x000000073f0b7290 */ /* 0x000fe400087fe43f */
[----:B------:R-:W-:-:S07]  /*0150*/  UIADD3.X UR7, URZ, UR7, URZ, UP1, !UPT ;  /* 0x000000073f077290 */ /* 0x000fce0008ffe43f */
[----:B------:R0:W-:Y:S02]  /*0160*/  UTMACCTL.PF [UR10] ;  /* 0x000000000a0079b9 */ /* 0x0001e40008040000 */
[----:B------:R0:W-:Y:S02]  /*0170*/  UTMACCTL.PF [UR6] ;  /* 0x00000000060079b9 */ /* 0x0001e40008040000 */
[----:B0-----:R-:W-:Y:S01]  /*0180*/  NOP ;  /* 0x0000000000007918 */ /* 0x001fe20000000000 */
.L_x_1:
[----:B------:R-:W-:Y:S05]  /*0190*/  BSYNC B0 ;  /* 0x0000000000007941 */ /* 0x000fea0003800000 */
.L_x_0:
[----:B------:R-:W0:Y:S01]  /*01a0*/  SHFL.IDX PT, R2, R0, RZ, 0x1f ;  /* 0x00001fff00027589 */ /* 0x000e2200000e0000 */
[----:B------:R-:W-:Y:S01]  /*01b0*/  UISETP.NE.AND UP0, UPT, UR9, 0x3, UPT ;  /* 0x000000030900788c */ /* 0x000fe2000bf05270 */
[----:B------:R-:W-:Y:S01]  /*01c0*/  ISETP.NE.AND P1, PT, RZ, UR5, PT ;  /* 0x00000005ff007c0c */ /* 0x000fe2000bf25270 */
[----:B------:R-:W-:Y:S02]  /*01d0*/  UIADD3 UR16, UR5, -0x1, URZ ;  /* 0xffffffff05107890 */ /* 0x000fe4000fffe03f */
[----:B------:R-:W-:Y:S02]  /*01e0*/  UISETP.EQ.OR UP0, UPT, UR9, URZ, !UP0 ;  /* 0x0000003f0900728c */ /* 0x000fe4000c702670 */
[----:B------:R-:W-:Y:S02]  /*01f0*/  UISETP.GE.U32.AND UP1, UPT, UR16, 0x2, UPT ;  /* 0x000000021000788c */ /* 0x000fe4000bf26070 */
[----:B------:R-:W-:-:S04]  /*0200*/  UISETP.EQ.AND UP0, UPT, UR5, URZ, UP0 ;  /* 0x0000003f0500728c */ /* 0x000fc80008702270 */
[----:B------:R-:W-:-:S04]  /*0210*/  USEL UR40, URZ, 0x1, !UP0 ;  /* 0x000000013f287887 */ /* 0x000fc8000c000000 */
[----:B------:R-:W-:Y:S01]  /*0220*/  USEL UR40, UR40, 0x2, UP1 ;  /* 0x0000000228287887 */ /* 0x000fe20008800000 */
[----:B0-----:R-:W-:-:S13]  /*0230*/  ISETP.NE.AND P0, PT, R2, RZ, PT ;  /* 0x000000ff0200720c */ /* 0x001fda0003f05270 */
[----:B------:R-:W-:Y:S05]  /*0240*/  @P0 BRA `(.L_x_2) ;  /* 0x0000000000500947 */ /* 0x000fea0003800000 */
[----:B------:R-:W0:Y:S01]  /*0250*/  S2UR UR8, SR_CgaCtaId ;  /* 0x00000000000879c3 */ /* 0x000e220000008800 */
[----:B------:R-:W-:Y:S01]  /*0260*/  UMOV UR4, 0x400 ;  /* 0x0000040000047882 */ /* 0x000fe20000000000 */
[----:B------:R-:W-:Y:S01]  /*0270*/  UMOV UR5, 0x1 ;  /* 0x0000000100057882 */ /* 0x000fe20000000000 */
[----:B------:R-:W-:Y:S01]  /*0280*/  UMOV UR6, 0xa ;  /* 0x0000000a00067882 */ /* 0x000fe20000000000 */
[----:B------:R-:W-:Y:S01]  /*0290*/  ELECT P0, URZ, PT ;  /* 0x00000000003f782f */ /* 0x000fe20003800000 */
[----:B------:R-:W-:-:S04]  /*02a0*/  UIADD3 UR6, -UR6, 0x100000, URZ ;  /* 0x0010000006067890 */ /* 0x000fc8000fffe13f */
[----:B------:R-:W-:Y:S02]  /*02b0*/  USHF.L.U32 UR7, UR6, 0xb, URZ ;  /* 0x0000000b06077899 */ /* 0x000fe4000800063f */
[----:B------:R-:W-:Y:S02]  /*02c0*/  USHF.L.U32 UR6, UR6, 0x1, URZ ;  /* 0x0000000106067899 */ /* 0x000fe4000800063f */
[----:B0-----:R-:W-:Y:S02]  /*02d0*/  ULEA UR8, UR8, UR4, 0x18 ;  /* 0x0000000408087291 */ /* 0x001fe4000f8ec03f */
[----:B------:R-:W-:-:S04]  /*02e0*/  UIADD3 UR4, -UR5, 0x100000, URZ ;  /* 0x0010000005047890 */ /* 0x000fc8000fffe13f */
[----:B------:R-:W-:Y:S02]  /*02f0*/  USHF.L.U32 UR5, UR4, 0xb, URZ ;  /* 0x0000000b04057899 */ /* 0x000fe4000800063f */
[----:B------:R-:W-:Y:S01]  /*0300*/  USHF.L.U32 UR4, UR4, 0x1, URZ ;  /* 0x0000000104047899 */ /* 0x000fe2000800063f */
[----:B------:R-:W0:Y:S11]  /*0310*/  FENCE.VIEW.ASYNC.S ;  /* 0x00000000000073c6 */ /* 0x000e360000000000 */
[----:B0-----:R0:W1:Y:S01]  /*0320*/  SYNCS.EXCH.64 URZ, [UR8], UR4 ;  /* 0x00000004083f75b2 */ /* 0x0010620008000100 */
[----:B------:R0:W2:Y:S01]  /*0330*/  SYNCS.EXCH.64 URZ, [UR8+0x18], UR6 ;  /* 0x00001806083f75b2 */ /* 0x0000a20008000100 */
[----:B------:R0:W3:Y:S01]  /*0340*/  SYNCS.EXCH.64 URZ, [UR8+0x8], UR4 ;  /* 0x00000804083f75b2 */ /* 0x0000e20008000100 */
[----:B------:R0:W4:Y:S01]  /*0350*/  SYNCS.EXCH.64 URZ, [UR8+0x20], UR6 ;  /* 0x00002006083f75b2 */ /* 0x0001220008000100 */
[----:B------:R0:W0:Y:S01]  /*0360*/  SYNCS.EXCH.64 URZ, [UR8+0x10], UR4 ;  /* 0x00001004083f75b2 */ /* 0x0000220008000100 */
[----:B------:R0:W0:Y:S01]  /*0370*/  SYNCS.EXCH.64 URZ, [UR8+0x28], UR6 ;  /* 0x00002806083f75b2 */ /* 0x0000220008000100 */
[----:B------:R-:W-:Y:S01]  /*0380*/  NOP ;  /* 0x0000000000007918 */ /* 0x000fe20000000000 */
.L_x_2:
[----:B------:R-:W5:Y:S01]  /*0390*/  S2UR UR13, SR_CTAID.X ;  /* 0x00000000000d79c3 */ /* 0x000f620000002500 */
[----:B------:R-:W-:Y:S01]  /*03a0*/  SHF.R.S32.HI R3, RZ, 0x1f, R4 ;  /* 0x0000001fff037819 */ /* 0x000fe20000011404 */
[----:B------:R5:W1:Y:S01]  /*03b0*/  SHFL.IDX PT, R6, R0, RZ, 0x1f ;  /* 0x00001fff00067589 */ /* 0x000a6200000e0000 */
[----:B0-----:R-:W-:Y:S01]  /*03c0*/  ULDC UR4, c[0x0][0x150] ;  /* 0x0000540000047ab9 */ /* 0x001fe20000000800 */
[----:B------:R-:W-:Y:S02]  /*03d0*/  ELECT P0, URZ, PT ;  /* 0x00000000003f782f */ /* 0x000fe40003800000 */
[----:B------:R-:W-:Y:S01]  /*03e0*/  LEA.HI R3, R3, R4, RZ, 0x7 ;  /* 0x0000000403037211 */ /* 0x000fe200078f38ff */
[----:B------:R-:W-:Y:S01]  /*03f0*/  ULDC UR5, c[0x0][0x154] ;  /* 0x0000550000057ab9 */ /* 0x000fe20000000800 */
[----:B------:R-:W-:Y:S01]  /*0400*/  SHF.R.S32.HI R7, RZ, 0x1f, R2 ;  /* 0x0000001fff077819 */ /* 0x000fe20000011402 */
[----:B------:R-:W0:Y:S01]  /*0410*/  S2UR UR10, SR_CTAID.Y ;  /* 0x00000000000a79c3 */ /* 0x000e220000002600 */
[----:B------:R-:W-:Y:S01]  /*0420*/  LOP3.LUT R3, R3, 0xffffff80, RZ, 0xc0, !PT ;  /* 0xffffff8003037812 */ /* 0x000fe200078ec0ff */
[----:B------:R-:W-:Y:S01]  /*0430*/  ULDC UR8, c[0x0][0x144] ;  /* 0x0000510000087ab9 */ /* 0x000fe20000000800 */
[----:B------:R-:W-:Y:S01]  /*0440*/  LEA.HI R7, R7, R2, RZ, 0x2 ;  /* 0x0000000207077211 */ /* 0x000fe200078f10ff */
[----:B------:R-:W-:Y:S01]  /*0450*/  NOP ;  /* 0x0000000000007918 */ /* 0x000fe20000000000 */
[----:B------:R-:W-:Y:S01]  /*0460*/  NOP ;  /* 0x0000000000007918 */ /* 0x000fe20000000000 */
[----:B------:R-:W-:Y:S01]  /*0470*/  IMAD.IADD R3, R4, 0x1, -R3 ;  /* 0x0000000104037824 */ /* 0x000fe200078e0a03 */
[----:B------:R-:W-:Y:S01]  /*0480*/  LOP3.LUT R7, R7, 0x3ffffffc, RZ, 0xc0, !PT ;  /* 0x3ffffffc07077812 */ /* 0x000fe200078ec0ff */
[----:B------:R-:W-:Y:S01]  /*0490*/  ULDC UR11, c[0x0][0x148] ;  /* 0x00005200000b7ab9 */ /* 0x000fe20000000800 */
[----:B------:R-:W-:-:S02]  /*04a0*/  IMAD.MOV.U32 R19, RZ, RZ, 0x1 ;  /* 0x00000001ff137424 */ /* 0x000fc400078e00ff */
[----:B------:R-:W-:Y:S01]  /*04b0*/  SHF.R.S32.HI R4, RZ, 0x1f, R3 ;  /* 0x0000001fff047819 */ /* 0x000fe20000011403 */
[----:B------:R-:W-:-:S03]  /*04c0*/  IMAD.IADD R2, R2, 0x1, -R7 ;  /* 0x0000000102027824 */ /* 0x000fc600078e0a07 */
[----:B------:R-:W-:Y:S02]  /*04d0*/  LEA.HI R4, R4, R3, RZ, 0x3 ;  /* 0x0000000304047211 */ /* 0x000fe400078f18ff */
[----:B-----5:R-:W-:Y:S02]  /*04e0*/  I2FP.F32.U32 R5, UR13 ;  /* 0x0000000d00057c45 */ /* 0x020fe40008201000 */
[--C-:B------:R-:W-:Y:S02]  /*04f0*/  SHF.R.S32.HI R0, RZ, 0x3, R4.reuse ;  /* 0x00000003ff007819 */ /* 0x100fe40000011404 */
[----:B-1----:R-:W-:Y:S01]  /*0500*/  ISETP.NE.OR P0, PT, R6, RZ, !P0 ;  /* 0x000000ff0600720c */ /* 0x002fe20004705670 */
[----:B------:R-:W-:Y:S01]  /*0510*/  FMUL R8, R5, UR4 ;  /* 0x0000000405087c20 */ /* 0x000fe20008400000 */
[----:B------:R-:W-:-:S04]  /*0520*/  SHF.R.S32.HI R5, RZ, 0x1f, R4 ;  /* 0x0000001fff057819 */ /* 0x000fc80000011404 */
[----:B------:R-:W-:Y:S01]  /*0530*/  LEA.HI R5, R5, R0, RZ, 0x2 ;  /* 0x0000000005057211 */ /* 0x000fe200078f10ff */
[----:B------:R-:W1:Y:S03]  /*0540*/  F2I.U32.TRUNC.NTZ R8, R8 ;  /* 0x0000000800087305 */ /* 0x000e66000020f000 */
[----:B------:R-:W-:-:S03]  /*0550*/  LOP3.LUT R5, R5, 0xfffffffc, RZ, 0xc0, !PT ;  /* 0xfffffffc05057812 */ /* 0x000fc600078ec0ff */
[----:B------:R-:W-:Y:S01]  /*0560*/  VOTEU.ALL UP0, P0 ;  /* 0x00000000003f7886 */ /* 0x000fe20000000000 */
[----:B------:R-:W-:Y:S01]  /*0570*/  IADD3 R5, R0, -R5, RZ ;  /* 0x8000000500057210 */ /* 0x000fe20007ffe0ff */
[----:B------:R-:W-:Y:S01]  /*0580*/  VOTEU.ALL UP1, P0 ;  /* 0x00000000003f7886 */ /* 0x000fe20000020000 */
[----:B0-----:R-:W-:Y:S02]  /*0590*/  I2FP.F32.U32 R0, UR10 ;  /* 0x0000000a00007c45 */ /* 0x001fe40008201000 */
[----:B------:R-:W0:Y:S01]  /*05a0*/  @!UP0 S2UR UR7, SR_CgaCtaId ;  /* 0x00000000000789c3 */ /* 0x000e220000008800 */
[----:B------:R-:W-:Y:S01]  /*05b0*/  IMAD R2, R2, 0x4, R5 ;  /* 0x0000000402027824 */ /* 0x000fe200078e0205 */
[----:B------:R-:W-:Y:S01]  /*05c0*/  @!UP0 UMOV UR6, 0x400 ;  /* 0x0000040000068882 */ /* 0x000fe20000000000 */
[----:B------:R-:W-:Y:S01]  /*05d0*/  FMUL R4, R0, UR5 ;  /* 0x0000000500047c20 */ /* 0x000fe20008400000 */
[----:B-1----:R-:W-:Y:S01]  /*05e0*/  R2UR UR4, R8 ;  /* 0x00000000080472ca */ /* 0x002fe200000e0000 */
[C---:B------:R-:W-:Y:S01]  /*05f0*/  IMAD.SHL.U32 R155, R2.reuse, 0x4, RZ ;  /* 0x00000004029b7824 */ /* 0x040fe200078e00ff */
[----:B------:R-:W-:-:S03]  /*0600*/  LEA.HI R0, R2, R2, RZ, 0x1 ;  /* 0x0000000202007211 */ /* 0x000fc600078f08ff */
[----:B------:R-:W1:Y:S01]  /*0610*/  F2I.U32.TRUNC.NTZ R4, R4 ;  /* 0x0000000400047305 */ /* 0x000e62000020f000 */
[----:B------:R-:W-:Y:S02]  /*0620*/  LOP3.LUT R5, R0, 0xfffffffe, RZ, 0xc0, !PT ;  /* 0xfffffffe00057812 */ /* 0x000fe400078ec0ff */
[C---:B------:R-:W-:Y:S02]  /*0630*/  LOP3.LUT R155, R2.reuse, 0xc, R155, 0x78, !PT ;  /* 0x0000000c029b7812 */ /* 0x040fe400078e789b */
[----:B------:R-:W-:-:S03]  /*0640*/  IADD3 R5, R2, -R5, RZ ;  /* 0x8000000502057210 */ /* 0x000fc60007ffe0ff */
[----:B------:R-:W-:-:S04]  /*0650*/  UIADD3 UR4, -UR4, URZ, URZ ;  /* 0x0000003f04047290 */ /* 0x000fc8000fffe13f */
[----:B------:R-:W-:Y:S01]  /*0660*/  UIMAD UR8, UR8, UR4, UR13 ;  /* 0x00000004080872a4 */ /* 0x000fe2000f8e020d */
[----:B-1----:R-:W-:Y:S02]  /*0670*/  R2UR UR12, R4 ;  /* 0x00000000040c72ca */ /* 0x002fe400000e0000 */
[----:B------:R-:W-:Y:S01]  /*0680*/  UMOV UR4, 0x20 ;  /* 0x0000002000047882 */ /* 0x000fe20000000000 */
[----:B------:R-:W1:Y:S02]  /*0690*/  LDC R4, c[0x0][0x140] ;  /* 0x00005000ff047b82 */ /* 0x000e640000000800 */
[----:B------:R-:W-:Y:S01]  /*06a0*/  ISETP.NE.AND P3, PT, R5, UR8, PT ;  /* 0x0000000805007c0c */ /* 0x000fe2000bf65270 */
[----:B------:R-:W-:-:S04]  /*06b0*/  @!UP0 UIADD3 UR4, -UR4, 0x100000, URZ ;  /* 0x0010000004048890 */ /* 0x000fc8000fffe13f */
[----:B------:R-:W-:Y:S02]  /*06c0*/  @!UP0 USHF.L.U32 UR5, UR4, 0xb, URZ ;  /* 0x0000000b04058899 */ /* 0x000fe4000800063f */
[----:B------:R-:W-:Y:S02]  /*06d0*/  @!UP0 USHF.L.U32 UR4, UR4, 0x1, URZ ;  /* 0x0000000104048899 */ /* 0x000fe4000800063f */
[----:B0-----:R-:W-:Y:S01]  /*06e0*/  @!UP0 ULEA UR6, UR7, UR6, 0x18 ;  /* 0x0000000607068291 */ /* 0x001fe2000f8ec03f */
[----:B------:R-:W-:Y:S01]  /*06f0*/  VOTEU.ALL UP0, P0 ;  /* 0x00000000003f7886 */ /* 0x000fe20000000000 */
[----:B------:R-:W-:Y:S01]  /*0700*/  LOP3.LUT P0, RZ, R3, 0x7, RZ, 0xc0, !PT ;  /* 0x0000000703ff7812 */ /* 0x000fe2000780c0ff */
[----:B------:R-:W-:-:S03]  /*0710*/  UIADD3 UR12, -UR12, URZ, URZ ;  /* 0x0000003f0c0c7290 */ /* 0x000fc6000fffe13f */
[C---:B------:R-:W-:Y:S02]  /*0720*/  ISETP.LT.U32.AND P0, PT, R155.reuse, 0x8, !P0 ;  /* 0x000000089b00780c */ /* 0x040fe40004701070 */
[----:B------:R-:W-:Y:S01]  /*0730*/  @P3 LEA.HI R0, R155, R155, RZ, 0x1 ;  /* 0x0000009b9b003211 */ /* 0x000fe200078f08ff */
[----:B------:R-:W0:Y:S03]  /*0740*/  FENCE.VIEW.ASYNC.S ;  /* 0x00000000000073c6 */ /* 0x000e260000000000 */
[----:B0-----:R-:W0:Y:S01]  /*0750*/  @!UP0 SYNCS.EXCH.64 URZ, [UR6+0x40], UR4 ;  /* 0x00004004063f85b2 */ /* 0x001e220008000100 */
[----:B------:R-:W-:Y:S02]  /*0760*/  @P3 SHF.R.S32.HI R0, RZ, 0x1, R0 ;  /* 0x00000001ff003819 */ /* 0x000fe40000011400 */
[----:B-1----:R-:W-:Y:S01]  /*0770*/  ISETP.EQ.U32.AND P2, PT, R4, 0x1, PT ;  /* 0x000000010400780c */ /* 0x002fe20003f42070 */
[----:B------:R1:W0:Y:S01]  /*0780*/  @!UP1 SYNCS.EXCH.64 URZ, [UR6+0x48], UR4 ;  /* 0x00004804063f95b2 */ /* 0x0002220008000100 */
[----:B------:R-:W-:Y:S01]  /*0790*/  NOP ;  /* 0x0000000000007918 */ /* 0x000fe20000000000 */
[----:B-1----:R-:W-:-:S06]  /*07a0*/  UIMAD UR4, UR11, UR12, UR10 ;  /* 0x0000000c0b0472a4 */ /* 0x002fcc000f8e020a */
[----:B------:R-:W-:Y:S02]  /*07b0*/  @P3 ISETP.NE.AND P4, PT, R0, UR4, PT ;  /* 0x0000000400003c0c */ /* 0x000fe4000bf85270 */
[----:B------:R-:W-:Y:S02]  /*07c0*/  SEL R0, RZ, 0x1, !P0 ;  /* 0x00000001ff007807 */ /* 0x000fe40004000000 */
[----:B------:R-:W-:-:S04]  /*07d0*/  @P3 SEL R19, RZ, 0x1, P4 ;  /* 0x00000001ff133807 */ /* 0x000fc80002000000 */
[----:B------:R-:W-:Y:S01]  /*07e0*/  LOP3.LUT R19, R19, R0, RZ, 0xc0, !PT ;  /* 0x0000000013137212 */ /* 0x000fe200078ec0ff */
[----:B------:R-:W-:Y:S06]  /*07f0*/  @!P2 BRA `(.L_x_3) ;  /* 0x000000000008a947 */ /* 0x000fec0003800000 */
[----:B0-234-:R-:W-:Y:S01]  /*0800*/  UCGABAR_ARV ;  /* 0x00000000000079c7 */ /* 0x01dfe20008000000 */
[----:B------:R-:W-:Y:S05]  /*0810*/  BRA `(.L_x_4) ;  /* 0x0000000000047947 */ /* 0x000fea0003800000 */
.L_x_3:
[----:B0-234-:R-:W-:Y:S01]  /*0820*/  NOP ;  /* 0x0000000000007918 */ /* 0x01dfe20000000000 */
.L_x_4:
[----:B------:R-:W-:Y:S01]  /*0830*/  ULDC UR4, c[0x0][0x65c] ;  /* 0x0001970000047ab9 */ /* 0x000fe20000000800 */
[----:B------:R-:W-:Y:S01]  /*0840*/  UMOV UR5, URZ ;  /* 0x0000003f00057c82 */ /* 0x000fe20008000000 */
[----:B------:R-:W-:-:S03]  /*0850*/  UISETP.NE.AND UP0, UPT, UR4, 0x1, UPT ;  /* 0x000000010400788c */ /* 0x000fc6000bf05270 */
[----:B------:R-:W-:Y:S01]  /*0860*/  UMOV UR4, UR13 ;  /* 0x0000000d00047c82 */ /* 0x000fe20008000000 */
[----:B------:R-:W-:Y:S02]  /*0870*/  UP2UR UR46, UPR, URZ, 0x1 ;  /* 0x000000013f2e7883 */ /* 0x000fe40008000000 */
[----:B------:R-:W-:Y:S02]  /*0880*/  PLOP3.LUT P0, PT, PT, PT, UP0, 0x80, 0x0 ;  /* 0x000000000000781c */ /* 0x000fe40003f0f008 */
[----:B------:R-:W-:Y:S02]  /*0890*/  PLOP3.LUT P3, PT, PT, PT, UP0, 0x80, 0x0 ;  /* 0x000000000000781c */ /* 0x000fe40003f6f008 */
[----:B------:R-:W-:Y:S01]  /*08a0*/  PLOP3.LUT P5, PT, PT, PT, UP0, 0x80, 0x0 ;  /* 0x000000000000781c */ /* 0x000fe20003faf008 */
[----:B------:R-:W-:Y:S01]  /*08b0*/  @UP0 ULDC UR14, c[0x0][0x10] ;  /* 0x00000400000e0ab9 */ /* 0x000fe20000000800 */
[----:B------:R-:W-:Y:S01]  /*08c0*/  @UP0 UMOV UR6, UR10 ;  /* 0x0000000a00060c82 */ /* 0x000fe20008000000 */
[----:B------:R-:W-:Y:S01]  /*08d0*/  @UP0 UMOV UR7, URZ ;  /* 0x0000003f00070c82 */ /* 0x000fe20008000000 */
[----:B------:R-:W-:Y:S01]  /*08e0*/  PLOP3.LUT P4, PT, PT, PT, UP0, 0x80, 0x0 ;  /* 0x000000000000781c */ /* 0x000fe20003f8f008 */
[----:B------:R-:W-:-:S03]  /*08f0*/  @UP0 UIMAD.WIDE.U32 UR14, UR13, UR14, UR6 ;  /* 0x0000000e0d0e02a5 */ /* 0x000fc6000f8e0006 */
[----:B------:R-:W-:Y:S01]  /*0900*/  @!UP0 ULDC UR7, c[0x0][0xc] ;  /* 0x0000030000078ab9 */ /* 0x000fe20000000800 */
[----:B------:R-:W-:Y:S01]  /*0910*/  @UP0 UMOV UR6, URZ ;  /* 0x0000003f00060c82 */ /* 0x000fe20008000000 */
[----:B------:R-:W-:Y:S01]  /*0920*/  @!UP0 UIMAD.WIDE.U32 UR4, UR10, UR7, UR4 ;  /* 0x000000070a0482a5 */ /* 0x000fe2000f8e0004 */
[----:B------:R-:W-:Y:S01]  /*0930*/  MOV R2, UR14 ;  /* 0x0000000e00027c02 */ /* 0x000fe20008000f00 */
[----:B------:R-:W-:Y:S02]  /*0940*/  @UP0 UIADD3 UR6, UR15, UR6, URZ ;  /* 0x000000060f060290 */ /* 0x000fe4000fffe03f */
[----:B------:R-:W-:Y:S02]  /*0950*/  IMAD.U32 R3, RZ, RZ, UR15 ;  /* 0x0000000fff037e24 */ /* 0x000fe4000f8e00ff */
[----:B------:R-:W-:Y:S01]  /*0960*/  IMAD.U32 R5, RZ, RZ, UR5 ;  /* 0x00000005ff057e24 */ /* 0x000fe2000f8e00ff */
[----:B------:R-:W-:Y:S01]  /*0970*/  MOV R4, UR4 ;  /* 0x0000000400047c02 */ /* 0x000fe20008000f00 */
[----:B------:R-:W-:Y:S01]  /*0980*/  @P0 IMAD.MOV.U32 R7, RZ, RZ, R2 ;  /* 0x000000ffff070224 */ /* 0x000fe200078e0002 */
[----:B------:R-:W-:Y:S01]  /*0990*/  @P3 MOV R6, UR6 ;  /* 0x0000000600063c02 */ /* 0x000fe20008000f00 */
[----:B------:R-:W-:Y:S01]  /*09a0*/  IMAD.U32 R2, RZ, RZ, UR4 ;  /* 0x00000004ff027e24 */ /* 0x000fe2000f8e00ff */
[----:B------:R-:W-:Y:S01]  /*09b0*/  @!P5 MOV R6, R5 ;  /* 0x000000050006d202 */ /* 0x000fe20000000f00 */
[----:B------:R-:W-:-:S02]  /*09c0*/  IMAD.U32 R3, RZ, RZ, UR5 ;  /* 0x00000005ff037e24 */ /* 0x000fc4000f8e00ff */
[----:B------:R-:W-:Y:S02]  /*09d0*/  @!P4 IMAD.MOV.U32 R7, RZ, RZ, R2 ;  /* 0x000000ffff07c224 */ /* 0x000fe400078e0002 */
[----:B------:R0:W-:Y:S04]  /*09e0*/  STL [R1+0x200], R6 ;  /* 0x0002000601007387 */ /* 0x0001e80000100800 */
[----:B------:R0:W-:Y:S01]  /*09f0*/  STL [R1+0x204], R7 ;  /* 0x0002040701007387 */ /* 0x0001e20000100800 */
[----:B------:R-:W-:Y:S05]  /*0a00*/  @!P2 BRA `(.L_x_5) ;  /* 0x00000000000ca947 */ /* 0x000fea0003800000 */
[----:B------:R-:W-:Y:S01]  /*0a10*/  UCGABAR_WAIT ;  /* 0x0000000000007dc7 */ /* 0x000fe20008000000 */
[----:B------:R-:W-:Y:S01]  /*0a20*/  CCTL.IVALL ;  /* 0x00000000ff00798f */ /* 0x000fe20002000000 */
[----:B------:R-:W-:Y:S05]  /*0a30*/  BRA `(.L_x_6) ;  /* 0x0000000000047947 */ /* 0x000fea0003800000 */
.L_x_5:
[----:B------:R-:W-:Y:S06]  /*0a40*/  BAR.SYNC.DEFER_BLOCKING 0x0 ;  /* 0x0000000000007b1d */ /* 0x000fec0000010000 */
.L_x_6:
[----:B------:R-:W-:Y:S05]  /*0a50*/  @!P1 BRA `(.L_x_7) ;  /* 0x0000016400409947 */ /* 0x000fea0003800000 */
[----:B------:R-:W-:-:S06]  /*0a60*/  UISETP.GT.U32.AND UP0, UPT, UR16, 0x1, UPT ;  /* 0x000000011000788c */ /* 0x000fcc000bf04070 */
[----:B------:R-:W-:-:S13]  /*0a70*/  PLOP3.LUT P0, PT, PT, PT, UP0, 0x80, 0x0 ;  /* 0x000000000000781c */ /* 0x000fda0003f0f008 */
[----:B------:R-:W-:Y:S05]  /*0a80*/  @P0 EXIT ;  /* 0x000000000000094d */ /* 0x000fea0003800000 */
[----:B------:R-:W-:Y:S01]  /*0a90*/  ULDC.64 UR4, c[0x0][0x650] ;  /* 0x0001940000047ab9 */ /* 0x000fe20000000a00 */
[----:B------:R-:W-:Y:S01]  /*0aa0*/  UMOV UR41, 0xffffffff ;  /* 0xffffffff00297882 */ /* 0x000fe20000000000 */
[----:B------:R-:W-:Y:S01]  /*0ab0*/  ISETP.GE.U32.AND P0, PT, R7, UR4, PT ;  /* 0x0000000407007c0c */ /* 0x000fe2000bf06070 */
[----:B------:R-:W-:Y:S01]  /*0ac0*/  UMOV UR42, 0xffffffff ;  /* 0xffffffff002a7882 */ /* 0x000fe20000000000 */
[----:B------:R-:W-:Y:S01]  /*0ad0*/  UMOV UR43, 0xffffffff ;  /* 0xffffffff002b7882 */ /* 0x000fe20000000000 */
[----:B------:R-:W-:Y:S02]  /*0ae0*/  PRMT R0, RZ, 0x7610, R0 ;  /* 0x00007610ff007816 */ /* 0x000fe40000000000 */
[----:B------:R-:W-:-:S13]  /*0af0*/  ISETP.GE.U32.AND.EX P0, PT, R6, UR5, PT, P0 ;  /* 0x0000000506007c0c */ /* 0x000fda000bf06100 */
[----:B------:R-:W-:Y:S05]  /*0b00*/  @P0 BRA `(.L_x_8) ;  /* 0x0000000400480947 */ /* 0x000fea0003800000 */
[----:B------:R-:W-:Y:S01]  /*0b10*/  ULDC.64 UR16, c[0x0][0x628] ;  /* 0x00018a0000107ab9 */ /* 0x000fe20000000a00 */
[C---:B------:R-:W-:Y:S01]  /*0b20*/  R2UR UR19, R7.reuse ;  /* 0x00000000071372ca */ /* 0x040fe200000e0000 */
[----:B------:R-:W-:Y:S01]  /*0b30*/  ULDC UR18, c[0x0][0x630] ;  /* 0x00018c0000127ab9 */ /* 0x000fe20000000800 */
[----:B------:R-:W-:Y:S02]  /*0b40*/  ISETP.NE.U32.AND P0, PT, RZ, UR16, PT ;  /* 0x00000010ff007c0c */ /* 0x000fe4000bf05070 */
[----:B------:R-:W-:Y:S02]  /*0b50*/  R2UR UR4, R7 ;  /* 0x00000000070472ca */ /* 0x000fe400000e0000 */
[----:B------:R-:W-:Y:S02]  /*0b60*/  ISETP.NE.AND.EX P0, PT, RZ, UR17, PT, P0 ;  /* 0x00000011ff007c0c */ /* 0x000fe4000bf05300 */
[----:B------:R-:W-:-:S11]  /*0b70*/  R2UR UR5, R6 ;  /* 0x00000000060572ca */ /* 0x000fd600000e0000 */
[----:B------:R-:W-:Y:S05]  /*0b80*/  @!P0 BRA `(.L_x_9) ;  /* 0x0000000000308947 */ /* 0x000fea0003800000 */
[----:B------:R-:W-:Y:S01]  /*0b90*/  R2UR UR4, R7 ;  /* 0x00000000070472ca */ /* 0x000fe200000e0000 */
[----:B------:R-:W-:Y:S01]  /*0ba0*/  ULDC UR9, c[0x0][0x634] ;  /* 0x00018d0000097ab9 */ /* 0x000fe20000000800 */
[----:B------:R-:W-:-:S11]  /*0bb0*/  R2UR UR13, R6 ;  /* 0x00000000060d72ca */ /* 0x000fd600000e0000 */
[----:B------:R-:W-:-:S04]  /*0bc0*/  UIADD3 UR9, UP0, UR4, UR9, URZ ;  /* 0x0000000904097290 */ /* 0x000fc8000ff1e03f */
[----:B------:R-:W-:-:S04]  /*0bd0*/  UIADD3.X UR13, URZ, UR13, URZ, UP0, !UPT ;  /* 0x0000000d3f0d7290 */ /* 0x000fc800087fe43f */
[----:B------:R-:W-:-:S04]  /*0be0*/  UIMAD.WIDE.U32 UR4, UR13, UR16, URZ ;  /* 0x000000100d0472a5 */ /* 0x000fc8000f8e003f */
[----:B------:R-:W-:Y:S02]  /*0bf0*/  UIMAD.WIDE.U32 UR6, UP0, UR9, UR17, UR4 ;  /* 0x00000011090672a5 */ /* 0x000fe4000f800004 */
[----:B------:R-:W-:Y:S02]  /*0c00*/  UIMAD.WIDE.U32 UR4, UR9, UR16, URZ ;  /* 0x00000010090472a5 */ /* 0x000fe4000f8e003f */
[----:B------:R-:W-:Y:S02]  /*0c10*/  UIADD3.X UR15, URZ, URZ, URZ, UP0, !UPT ;  /* 0x0000003f3f0f7290 */ /* 0x000fe400087fe43f */
[----:B------:R-:W-:Y:S01]  /*0c20*/  UIADD3 URZ, UP0, UR5, UR6, URZ ;  /* 0x00000006053f7290 */ /* 0x000fe2000ff1e03f */
[----:B------:R-:W-:-:S03]  /*0c30*/  UMOV UR14, UR7 ;  /* 0x00000007000e7c82 */ /* 0x000fc60008000000 */
[----:B------:R-:W-:-:S12]  /*0c40*/  UIMAD.WIDE.U32.X UR4, UR13, UR17, UR14, UP0 ;  /* 0x000000110d0472a5 */ /* 0x000fd800080e040e */
.L_x_9:
[----:B------:R-:W-:Y:S01]  /*0c50*/  USHF.R.U64 UR43, UR4, UR18, UR5 ;  /* 0x00000012042b7299 */ /* 0x000fe20008001205 */
[----:B------:R-:W-:Y:S01]  /*0c60*/  R2UR UR7, R6 ;  /* 0x00000000060772ca */ /* 0x000fe200000e0000 */
[----:B------:R-:W-:Y:S02]  /*0c70*/  USHF.R.U32.HI UR4, URZ, UR18, UR5 ;  /* 0x000000123f047299 */ /* 0x000fe40008011605 */
[----:B------:R-:W-:Y:S01]  /*0c80*/  UIADD3 UR5, UP0, URZ, -UR43, URZ ;  /* 0x8000002b3f057290 */ /* 0x000fe2000ff1e03f */
[----:B------:R-:W-:Y:S01]  /*0c90*/  ULDC.64 UR14, c[0x0][0x620] ;  /* 0x00018800000e7ab9 */ /* 0x000fe20000000a00 */
[----:B------:R-:W-:Y:S02]  /*0ca0*/  UMOV UR6, UR19 ;  /* 0x0000001300067c82 */ /* 0x000fe40008000000 */
[----:B------:R-:W-:Y:S01]  /*0cb0*/  UIADD3.X UR4, URZ, ~UR4, URZ, UP0, !UPT ;  /* 0x800000043f047290 */ /* 0x000fe200087fe43f */
[----:B------:R-:W-:Y:S01]  /*0cc0*/  ULDC UR9, c[0x0][0x618] ;  /* 0x0001860000097ab9 */ /* 0x000fe20000000800 */
[----:B------:R-:W-:-:S02]  /*0cd0*/  UIMAD UR12, UR11, UR12, UR10 ;  /* 0x0000000c0b0c72a4 */ /* 0x000fc4000f8e020a */
[----:B------:R-:W-:Y:S02]  /*0ce0*/  UIMAD UR4, UR4, UR14, URZ ;  /* 0x0000000e040472a4 */ /* 0x000fe4000f8e023f */
[----:B------:R-:W-:Y:S02]  /*0cf0*/  UIMAD.WIDE.U32 UR6, UR5, UR14, UR6 ;  /* 0x0000000e050672a5 */ /* 0x000fe4000f8e0006 */
[----:B------:R-:W-:Y:S01]  /*0d00*/  UIMAD UR4, UR5, UR15, UR4 ;  /* 0x0000000f050472a4 */ /* 0x000fe2000f8e0204 */
[----:B------:R-:W-:Y:S01]  /*0d10*/  ULDC UR10, c[0x0][0x608] ;  /* 0x00018200000a7ab9 */ /* 0x000fe20000000800 */
[----:B------:R-:W-:Y:S02]  /*0d20*/  ULDC UR18, c[0x0][0x658] ;  /* 0x0001960000127ab9 */ /* 0x000fe40000000800 */
[----:B------:R-:W-:Y:S01]  /*0d30*/  UIADD3 UR7, UR7, UR4, URZ ;  /* 0x0000000407077290 */ /* 0x000fe2000fffe03f */
[----:B------:R-:W-:Y:S02]  /*0d40*/  UMOV UR11, 0xffffffff ;  /* 0xffffffff000b7882 */ /* 0x000fe40000000000 */
[----:B------:R-:W-:Y:S01]  /*0d50*/  ULDC.64 UR4, c[0x0][0x640] ;  /* 0x0001900000047ab9 */ /* 0x000fe20000000a00 */
[----:B------:R-:W-:Y:S01]  /*0d60*/  USHF.R.U64 UR16, UR6, UR9, UR7 ;  /* 0x0000000906107299 */ /* 0x000fe20008001207 */
[----:B------:R-:W-:Y:S01]  /*0d70*/  ISETP.NE.U32.AND P0, PT, RZ, UR4, PT ;  /* 0x00000004ff007c0c */ /* 0x000fe2000bf05070 */
[----:B------:R-:W-:-:S02]  /*0d80*/  USHF.R.U32.HI UR7, URZ, UR9, UR7 ;  /* 0x000000093f077299 */ /* 0x000fc40008011607 */
[----:B------:R-:W-:Y:S01]  /*0d90*/  USHF.L.U32 UR6, UR11, UR18, URZ ;  /* 0x000000120b067299 */ /* 0x000fe2000800063f */
[----:B------:R-:W-:Y:S01]  /*0da0*/  ISETP.NE.AND.EX P0, PT, RZ, UR5, PT, P0 ;  /* 0x00000005ff007c0c */ /* 0x000fe2000bf05300 */
[----:B------:R-:W-:Y:S02]  /*0db0*/  USHF.R.U64 UR22, UR16, UR10, UR7 ;  /* 0x0000000a10167299 */ /* 0x000fe40008001207 */
[----:B------:R-:W-:Y:S02]  /*0dc0*/  USHF.R.U32.HI UR7, URZ, UR10, UR7 ;  /* 0x0000000a3f077299 */ /* 0x000fe40008011607 */
[----:B------:R-:W-:Y:S02]  /*0dd0*/  UISETP.NE.AND UP1, UPT, UR46, URZ, UPT ;  /* 0x0000003f2e00728c */ /* 0x000fe4000bf25270 */
[----:B------:R-:W-:Y:S01]  /*0de0*/  USHF.R.U64 UR23, UR22, UR18, UR7 ;  /* 0x0000001216177299 */ /* 0x000fe20008001207 */
[----:B------:R-:W-:Y:S01]  /*0df0*/  ULDC UR17, c[0x0][0x600] ;  /* 0x0001800000117ab9 */ /* 0x000fe20000000800 */
[----:B------:R-:W-:-:S02]  /*0e00*/  ULOP3.LUT UR13, URZ, UR6, URZ, 0x33, !UPT ;  /* 0x000000063f0d7292 */ /* 0x000fc4000f8e333f */
[----:B------:R-:W-:Y:S02]  /*0e10*/  UIADD3 UR15, UR17, -0x1, URZ ;  /* 0xffffffff110f7890 */ /* 0x000fe4000fffe03f */
[----:B------:R-:W-:Y:S02]  /*0e20*/  USEL UR12, UR8, UR12, !UP1 ;  /* 0x0000000c080c7287 */ /* 0x000fe4000c800000 */
[----:B------:R-:W-:Y:S01]  /*0e30*/  USHF.R.U32.HI UR7, URZ, UR18, UR7 ;  /* 0x000000123f077299 */ /* 0x000fe20008011607 */
[----:B------:R-:W-:Y:S01]  /*0e40*/  ULDC UR19, c[0x0][0x648] ;  /* 0x0001920000137ab9 */ /* 0x000fe20000000800 */
[----:B------:R-:W-:Y:S01]  /*0e50*/  ULDC UR20, c[0x0][0x638] ;  /* 0x00018e0000147ab9 */ /* 0x000fe20000000800 */
[----:B------:R-:W-:Y:S01]  /*0e60*/  UMOV UR21, 0x1 ;  /* 0x0000000100157882 */ /* 0x000fe20000000000 */
[----:B------:R-:W-:Y:S01]  /*0e70*/  UMOV UR6, UR23 ;  /* 0x0000001700067c82 */ /* 0x000fe20008000000 */
[----:B------:R-:W-:Y:S07]  /*0e80*/  @!P0 BRA `(.L_x_10) ;  /* 0x0000000000308947 */ /* 0x000fee0003800000 */
[----:B------:R-:W-:Y:S02]  /*0e90*/  ULDC UR10, c[0x0][0x64c] ;  /* 0x00019300000a7ab9 */ /* 0x000fe40000000800 */
        /* <DEDUP_REMOVED lines=8> */
[----:B------:R-:W-:-:S07]  /*0f20*/  UIMAD.WIDE.U32.X UR4, UR14, UR5, UR10, UP0 ;  /* 0x000000050e0472a5 */ /* 0x000fce00080e040a */
[----:B------:R-:W-:Y:S01]  /*0f30*/  UMOV UR6, UR4 ;  /* 0x0000000400067c82 */ /* 0x000fe20008000000 */
[----:B------:R-:W-:-:S05]  /*0f40*/  UMOV UR7, UR5 ;  /* 0x0000000500077c82 */ /* 0x000fca0008000000 */
.L_x_10:
[----:B------:R-:W-:Y:S01]  /*0f50*/  USHF.R.U64 UR5, UR6, UR19, UR7 ;  /* 0x0000001306057299 */ /* 0x000fe20008001207 */
[----:B------:R-:W-:Y:S01]  /*0f60*/  IMAD.MOV.U32 R0, RZ, RZ, 0x1 ;  /* 0x00000001ff007424 */ /* 0x000fe200078e00ff */
[----:B------:R-:W-:Y:S02]  /*0f70*/  USHF.L.U32 UR4, UR21, UR18, URZ ;  /* 0x0000001215047299 */ /* 0x000fe4000800063f */
[----:B------:R-:W-:Y:S02]  /*0f80*/  ULOP3.LUT UR13, UR22, UR13, URZ, 0xc0, !UPT ;  /* 0x0000000d160d7292 */ /* 0x000fe4000f8ec03f */
[----:B------:R-:W-:Y:S02]  /*0f90*/  UIADD3 UR6, -UR5, URZ, URZ ;  /* 0x0000003f05067290 */ /* 0x000fe4000fffe13f */
[----:B------:R-:W-:Y:S02]  /*0fa0*/  UIMAD UR13, UR4, UR5, UR13 ;  /* 0x00000005040d72a4 */ /* 0x000fe4000f8e020d */
[----:B------:R-:W-:-:S02]  /*0fb0*/  ULOP3.LUT UR15, UR16, UR15, URZ, 0xc0, !UPT ;  /* 0x0000000f100f7292 */ /* 0x000fc4000f8ec03f */
[----:B------:R-:W-:Y:S01]  /*0fc0*/  UIMAD UR4, UR6, UR20, UR23 ;  /* 0x00000014060472a4 */ /* 0x000fe2000f8e0217 */
[----:B------:R-:W-:Y:S01]  /*0fd0*/  ULDC UR5, c[0x0][0x610] ;  /* 0x0001840000057ab9 */ /* 0x000fe20000000800 */
[----:B------:R-:W-:Y:S02]  /*0fe0*/  UISETP.NE.AND UP0, UPT, UR46, URZ, UPT ;  /* 0x0000003f2e00728c */ /* 0x000fe4000bf05270 */
[----:B------:R-:W-:Y:S02]  /*0ff0*/  UIMAD UR12, UR13, UR5, UR12 ;  /* 0x000000050d0c72a4 */ /* 0x000fe4000f8e020c */
[----:B------:R-:W-:-:S04]  /*1000*/  UIMAD UR4, UR4, UR17, UR15 ;  /* 0x00000011040472a4 */ /* 0x000fc8000f8e020f */
[----:B------:R-:W-:Y:S02]  /*1010*/  USEL UR42, UR4, UR12, !UP0 ;  /* 0x0000000c042a7287 */ /* 0x000fe4000c000000 */
[----:B------:R-:W-:-:S12]  /*1020*/  USEL UR41, UR12, UR4, !UP0 ;  /* 0x000000040c297287 */ /* 0x000fd8000c000000 */
.L_x_8:
[----:B------:R-:W-:-:S08]  /*1030*/  NOP ;  /* 0x0000000000007918 */ /* 0x000fd00000000000 */
[----:B------:R-:W1:Y:S02]  /*1040*/  USETMAXREG.TRY_ALLOC.CTAPOOL UP0, 0xf0 ;  /* 0x000000f0000079c8 */ /* 0x000e640008000600 */
[----:B-1----:R-:W-:-:S13]  /*1050*/  PLOP3.LUT P0, PT, PT, PT, UP0, 0x80, 0x0 ;  /* 0x000000000000781c */ /* 0x002fda0003f0f008 */
[----:B------:R-:W-:Y:S05]  /*1060*/  @!P0 BRA `(.L_x_8) ;  /* 0xfffffffc00f08947 */ /* 0x000fea000383ffff */
[----:B------:R-:W-:Y:S01]  /*1070*/  ULDC.64 UR4, c[0x0][0x598] ;  /* 0x0001660000047ab9 */ /* 0x000fe20000000a00 */
[----:B------:R-:W-:Y:S01]  /*1080*/  ULDC.64 UR36, c[0x0][0x208] ;  /* 0x0000820000247ab9 */ /* 0x000fe20000000a00 */
[----:B------:R-:W-:-:S04]  /*1090*/  ISETP.NE.U32.AND P0, PT, RZ, UR4, PT ;  /* 0x00000004ff007c0c */ /* 0x000fc8000bf05070 */
[----:B------:R-:W-:-:S13]  /*10a0*/  ISETP.NE.AND.EX P0, PT, RZ, UR5, PT, P0 ;  /* 0x00000005ff007c0c */ /* 0x000fda000bf05300 */
[----:B------:R-:W-:Y:S05]  /*10b0*/  @!P0 BRA `(.L_x_11) ;  /* 0x00000000001c8947 */ /* 0x000fea0003800000 */
[----:B------:R-:W1:Y:S02]  /*10c0*/  LDC.64 R2, c[0x0][0x598] ;  /* 0x00016600ff027b82 */ /* 0x000e640000000a00 */
[----:B-1----:R-:W2:Y:S02]  /*10d0*/  LDG.E.64 R2, desc[UR36][R2.64] ;  /* 0x0000002402027981 */ /* 0x002ea4000c1e1b00 */
[----:B--2---:R-:W-:-:S04]  /*10e0*/  ISETP.NE.U32.AND P0, PT, R2, RZ, PT ;  /* 0x000000ff0200720c */ /* 0x004fc80003f05070 */
[----:B------:R-:W-:-:S13]  /*10f0*/  ISETP.NE.AND.EX P0, PT, R3, RZ, PT, P0 ;  /* 0x000000ff0300720c */ /* 0x000fda0003f05300 */
[----:B------:R-:W-:Y:S05]  /*1100*/  @!P0 BRA `(.L_x_11) ;  /* 0x0000000000088947 */ /* 0x000fea0003800000 */
[----:B------:R1:W5:Y:S01]  /*1110*/  LD.E R17, desc[UR36][R2.64] ;  /* 0x0000002402117980 */ /* 0x000362000c101900 */
[----:B------:R-:W-:Y:S05]  /*1120*/  BRA `(.L_x_12) ;  /* 0x0000000000247947 */ /* 0x000fea0003800000 */
.L_x_11:
[----:B------:R-:W-:Y:S02]  /*1130*/  ULDC.64 UR4, c[0x0][0x588] ;  /* 0x0001620000047ab9 */ /* 0x000fe40000000a00 */
[----:B------:R-:W-:-:S04]  /*1140*/  ISETP.NE.U32.AND P0, PT, RZ, UR4, PT ;  /* 0x00000004ff007c0c */ /* 0x000fc8000bf05070 */
[----:B------:R-:W-:-:S13]  /*1150*/  ISETP.NE.AND.EX P0, PT, RZ, UR5, PT, P0 ;  /* 0x00000005ff007c0c */ /* 0x000fda000bf05300 */
[----:B------:R-:W-:Y:S05]  /*1160*/  @!P0 BRA `(.L_x_13) ;  /* 0x00000000000c8947 */ /* 0x000fea0003800000 */
[----:B------:R-:W1:Y:S02]  /*1170*/  LDC.64 R2, c[0x0][0x588] ;  /* 0x00016200ff027b82 */ /* 0x000e640000000a00 */
[----:B-1----:R2:W5:Y:S01]  /*1180*/  LDG.E R17, desc[UR36][R2.64] ;  /* 0x0000002402117981 */ /* 0x002562000c1e1900 */
[----:B------:R-:W-:Y:S05]  /*1190*/  BRA `(.L_x_12) ;  /* 0x0000000000087947 */ /* 0x000fea0003800000 */
.L_x_13:
[----:B------:R-:W-:Y:S02]  /*11a0*/  ULDC UR4, c[0x0][0x580] ;  /* 0x0001600000047ab9 */ /* 0x000fe40000000800 */
[----:B------:R-:W-:-:S07]  /*11b0*/  IMAD.U32 R17, RZ, RZ, UR4 ;  /* 0x00000004ff117e24 */ /* 0x000fce000f8e00ff */
.L_x_12:
[----:B------:R-:W-:Y:S02]  /*11c0*/  ULDC.64 UR4, c[0x0][0x5a0] ;  /* 0x0001680000047ab9 */ /* 0x000fe40000000a00 */
[----:B------:R-:W-:-:S04]  /*11d0*/  ISETP.NE.U32.AND P0, PT, RZ, UR4, PT ;  /* 0x00000004ff007c0c */ /* 0x000fc8000bf05070 */
[----:B------:R-:W-:-:S13]  /*11e0*/  ISETP.NE.AND.EX P0, PT, RZ, UR5, PT, P0 ;  /* 0x00000005ff007c0c */ /* 0x000fda000bf05300 */
[----:B------:R-:W-:Y:S05]  /*11f0*/  @!P0 BRA `(.L_x_14) ;  /* 0x00000000001c8947 */ /* 0x000fea0003800000 */
[----:B-12---:R-:W1:Y:S02]  /*1200*/  LDC.64 R2, c[0x0][0x5a0] ;  /* 0x00016800ff027b82 */ /* 0x006e640000000a00 */
[----:B-1----:R-:W2:Y:S02]  /*1210*/  LDG.E.64 R2, desc[UR36][R2.64] ;  /* 0x0000002402027981 */ /* 0x002ea4000c1e1b00 */
[----:B--2---:R-:W-:-:S04]  /*1220*/  ISETP.NE.U32.AND P0, PT, R2, RZ, PT ;  /* 0x000000ff0200720c */ /* 0x004fc80003f05070 */
[----:B------:R-:W-:-:S13]  /*1230*/  ISETP.NE.AND.EX P0, PT, R3, RZ, PT, P0 ;  /* 0x000000ff0300720c */ /* 0x000fda0003f05300 */
[----:B------:R-:W-:Y:S05]  /*1240*/  @!P0 BRA `(.L_x_14) ;  /* 0x0000000000088947 */ /* 0x000fea0003800000 */
[----:B------:R1:W5:Y:S01]  /*1250*/  LD.E R18, desc[UR36][R2.64] ;  /* 0x0000002402127980 */ /* 0x000362000c101900 */
[----:B------:R-:W-:Y:S05]  /*1260*/  BRA `(.L_x_15) ;  /* 0x0000000000247947 */ /* 0x000fea0003800000 */
.L_x_14:
[----:B------:R-:W-:Y:S02]  /*1270*/  ULDC.64 UR4, c[0x0][0x590] ;  /* 0x0001640000047ab9 */ /* 0x000fe40000000a00 */
[----:B------:R-:W-:-:S04]  /*1280*/  ISETP.NE.U32.AND P0, PT, RZ, UR4, PT ;  /* 0x00000004ff007c0c */ /* 0x000fc8000bf05070 */
[----:B------:R-:W-:-:S13]  /*1290*/  ISETP.NE.AND.EX P0, PT, RZ, UR5, PT, P0 ;  /* 0x00000005ff007c0c */ /* 0x000fda000bf05300 */
[----:B------:R-:W-:Y:S05]  /*12a0*/  @!P0 BRA `(.L_x_16) ;  /* 0x00000000000c8947 */ /* 0x000fea0003800000 */
[----:B-12---:R-:W1:Y:S02]  /*12b0*/  LDC.64 R2, c[0x0][0x590] ;  /* 0x00016400ff027b82 */ /* 0x006e640000000a00 */
[----:B-1----:R2:W5:Y:S01]  /*12c0*/  LDG.E R18, desc[UR36][R2.64] ;  /* 0x0000002402127981 */ /* 0x002562000c1e1900 */
[----:B------:R-:W-:Y:S05]  /*12d0*/  BRA `(.L_x_15) ;  /* 0x0000000000087947 */ /* 0x000fea0003800000 */
.L_x_16:
[----:B------:R-:W-:Y:S02]  /*12e0*/  ULDC UR4, c[0x0][0x584] ;  /* 0x0001610000047ab9 */ /* 0x000fe40000000800 */
[----:B------:R-:W-:-:S07]  /*12f0*/  MOV R18, UR4 ;  /* 0x0000000400127c02 */ /* 0x000fce0008000f00 */
.L_x_15:
[----:B------:R-:W-:-:S13]  /*1300*/  LOP3.LUT P0, RZ, R0, 0xff, RZ, 0xc0, !PT ;  /* 0x000000ff00ff7812 */ /* 0x000fda000780c0ff */
[----:B------:R-:W-:Y:S05]  /*1310*/  @!P0 EXIT ;  /* 0x000000000000894d */ /* 0x000fea0003800000 */
[----:B------:R-:W-:Y:S01]  /*1320*/  ULDC UR4, c[0x0][0x28c] ;  /* 0x0000a30000047ab9 */ /* 0x000fe20000000800 */
[----:B------:R-:W-:Y:S01]  /*1330*/  UMOV UR38, URZ ;  /* 0x0000003f00267c82 */ /* 0x000fe20008000000 */
[----:B------:R-:W-:Y:S01]  /*1340*/  UIADD3 UR4, UR4, 0x7f, URZ ;  /* 0x0000007f04047890 */ /* 0x000fe2000fffe03f */
[----:B------:R-:W-:-:S03]  /*1350*/  UMOV UR39, URZ ;  /* 0x0000003f00277c82 */ /* 0x000fc60008000000 */
[----:B------:R-:W-:-:S04]  /*1360*/  USHF.R.S32.HI UR5, URZ, 0x1f, UR4 ;  /* 0x0000001f3f057899 */ /* 0x000fc80008011404 */
[----:B------:R-:W-:-:S04]  /*1370*/  ULEA.HI UR5, UR5, UR4, URZ, 0x7 ;  /* 0x0000000405057291 */ /* 0x000fc8000f8f383f */
[----:B------:R-:W-:-:S12]  /*1380*/  USHF.R.S32.HI UR44, URZ, 0x7, UR5 ;  /* 0x000000073f2c7899 */ /* 0x000fd80008011405 */
.L_x_552:
[----:B------:R-:W3:Y:S01]  /*1390*/  S2R R0, SR_TID.X ;  /* 0x0000000000007919 */ /* 0x000ee20000002100 */
[----:B----4-:R-:W4:Y:S01]  /*13a0*/  S2UR UR7, SR_CgaCtaId ;  /* 0x00000000000779c3 */ /* 0x010f220000008800 */
[----:B------:R-:W-:Y:S02]  /*13b0*/  UMOV UR6, 0x400 ;  /* 0x0000040000067882 */ /* 0x000fe40000000000 */
[----:B----4-:R-:W-:Y:S01]  /*13c0*/  ULEA UR6, UR7, UR6, 0x18 ;  /* 0x0000000607067291 */ /* 0x010fe2000f8ec03f */
[----:B---3--:R-:W-:-:S04]  /*13d0*/  LOP3.LUT R0, R0, 0x80, RZ, 0xc0, !PT ;  /* 0x0000008000007812 */ /* 0x008fc800078ec0ff */
[----:B------:R-:W-:-:S06]  /*13e0*/  SHF.R.U32.HI R0, RZ, 0x7, R0 ;  /* 0x00000007ff007819 */ /* 0x000fcc0000011600 */
[----:B------:R-:W3:Y:S02]  /*13f0*/  SHFL.IDX PT, R0, R0, RZ, 0x1f ;  /* 0x00001fff00007589 */ /* 0x000ee400000e0000 */
[----:B---3--:R-:W-:-:S13]  /*1400*/  R2UR UR4, R0 ;  /* 0x00000000000472ca */ /* 0x008fda00000e0000 */
[----:B------:R-:W-:-:S04]  /*1410*/  ULEA.HI UR5, UR4, UR4, URZ, 0x1 ;  /* 0x0000000404057291 */ /* 0x000fc8000f8f083f */
[----:B------:R-:W-:-:S04]  /*1420*/  ULOP3.LUT UR5, UR5, 0x7fffe, URZ, 0xc0, !UPT ;  /* 0x0007fffe05057892 */ /* 0x000fc8000f8ec03f */
[----:B------:R-:W-:-:S03]  /*1430*/  UIADD3 UR5, UR4, -UR5, URZ ;  /* 0x8000000504057290 */ /* 0x000fc6000fffe03f */
[----:B------:R-:W-:Y:S01]  /*1440*/  ULDC UR4, c[0x0][0x28c] ;  /* 0x0000a30000047ab9 */ /* 0x000fe20000000800 */
[----:B------:R-:W-:Y:S01]  /*1450*/  ULEA UR5, UR5, UR6, 0xd ;  /* 0x0000000605057291 */ /* 0x000fe2000f8e683f */
[----:B------:R-:W-:-:S03]  /*1460*/  ISETP.LT.AND P0, PT, RZ, UR4, PT ;  /* 0x00000004ff007c0c */ /* 0x000fc6000bf01270 */
[----:B------:R-:W-:-:S04]  /*1470*/  UIADD3 UR5, UR5, 0x100, URZ ;  /* 0x0000010005057890 */ /* 0x000fc8000fffe03f */
[----:B------:R-:W-:-:S04]  /*1480*/  USHF.R.U32.HI UR5, URZ, 0x4, UR5 ;  /* 0x000000043f057899 */ /* 0x000fc80008011605 */
[----:B------:R-:W-:-:S04]  /*1490*/  ULOP3.LUT UR5, UR5, 0x3fff, URZ, 0xc0, !UPT ;  /* 0x00003fff05057892 */ /* 0x000fc8000f8ec03f */
[----:B------:R-:W-:Y:S01]  /*14a0*/  ULOP3.LUT UR45, UR5, 0x10000, URZ, 0xfc, !UPT ;  /* 0x00010000052d7892 */ /* 0x000fe2000f8efc3f */
[----:B0-2---:R-:W-:Y:S11]  /*14b0*/  @P0 BRA `(.L_x_17) ;  /* 0x0000000000400947 */ /* 0x005ff60003800000 */
[----:B------:R-:W-:Y:S01]  /*14c0*/  MOV R0, 0x0 ;  /* 0x0000000000007802 */ /* 0x000fe20000000f00 */
[----:B------:R-:W-:Y:S01]  /*14d0*/  ULDC.64 UR4, c[0x4][0x68] ;  /* 0x01001a0000047ab9 */ /* 0x000fe20000000a00 */
[----:B------:R-:W-:Y:S01]  /*14e0*/  ULDC.64 UR6, c[0x4][0x8] ;  /* 0x0100020000067ab9 */ /* 0x000fe20000000a00 */
[----:B------:R-:W-:Y:S01]  /*14f0*/  IMAD.U32 R4, RZ, RZ, UR4 ;  /* 0x00000004ff047e24 */ /* 0x000fe2000f8e00ff */
[----:B-12---:R1:W2:Y:S01]  /*1500*/  LDC.64 R2, c[0x4][R0] ;  /* 0x0100000000027b82 */ /* 0x0062a20000000a00 */
[----:B------:R-:W-:Y:S01]  /*1510*/  IMAD.U32 R5, RZ, RZ, UR5 ;  /* 0x00000005ff057e24 */ /* 0x000fe2000f8e00ff */
[----:B------:R-:W-:Y:S01]  /*1520*/  ULDC.64 UR4, c[0x4][0x70] ;  /* 0x01001c0000047ab9 */ /* 0x000fe20000000a00 */
[----:B------:R-:W-:Y:S01]  /*1530*/  IMAD.U32 R10, RZ, RZ, UR6 ;  /* 0x00000006ff0a7e24 */ /* 0x000fe2000f8e00ff */
[----:B0-----:R-:W-:Y:S01]  /*1540*/  MOV R6, UR4 ;  /* 0x0000000400067c02 */ /* 0x001fe20008000f00 */
[----:B------:R-:W-:Y:S01]  /*1550*/  IMAD.U32 R7, RZ, RZ, UR5 ;  /* 0x00000005ff077e24 */ /* 0x000fe2000f8e00ff */
[----:B------:R-:W-:Y:S01]  /*1560*/  MOV R11, UR7 ;  /* 0x00000007000b7c02 */ /* 0x000fe20008000f00 */
[----:B------:R-:W-:Y:S01]  /*1570*/  IMAD.MOV.U32 R8, RZ, RZ, 0x1e1 ;  /* 0x000001e1ff087424 */ /* 0x000fe200078e00ff */
[----:B------:R-:W-:Y:S01]  /*1580*/  MOV R13, RZ ;  /* 0x000000ff000d7202 */ /* 0x000fe20000000f00 */
[----:B-1----:R-:W-:-:S07]  /*1590*/  IMAD.MOV.U32 R12, RZ, RZ, 0x1 ;  /* 0x00000001ff0c7424 */ /* 0x002fce00078e00ff */
[----:B------:R-:W-:-:S07]  /*15a0*/  LEPC R20, `(.L_x_17) ;  /* 0x000000001014794e */ /* 0x000fce0000000000 */
[----:B--2--5:R-:W-:Y:S05]  /*15b0*/  CALL.ABS.NOINC R2 ;  /* 0x0000000002007343 */ /* 0x024fea0003c00000 */
.L_x_17:
[----:B------:R-:W-:-:S06]  /*15c0*/  ULOP3.LUT UR4, UR40, 0x1, URZ, 0xfc, !UPT ;  /* 0x0000000128047892 */ /* 0x000fcc000f8efc3f */
[----:B------:R-:W-:-:S05]  /*15d0*/  IMAD.U32 R0, RZ, RZ, UR4 ;  /* 0x00000004ff007e24 */ /* 0x000fca000f8e00ff */
[----:B------:R-:W-:-:S13]  /*15e0*/  ISETP.NE.AND P0, PT, R0, 0x3, PT ;  /* 0x000000030000780c */ /* 0x000fda0003f05270 */
[----:B------:R-:W-:Y:S05]  /*15f0*/  @!P0 BRA `(.L_x_18) ;  /* 0x0000000000048947 */ /* 0x000fea0003800000 */
[----:B------:R-:W-:Y:S01]  /*1600*/  BPT.TRAP 0x1 ;  /* 0x000000040000795c */ /* 0x000fe20000300000 */
.L_x_18:
[----:B------:R-:W3:Y:S01]  /*1610*/  S2UR UR5, SR_CgaCtaId ;  /* 0x00000000000579c3 */ /* 0x000ee20000008800 */
[----:B------:R-:W-:Y:S01]  /*1620*/  UMOV UR4, 0x400 ;  /* 0x0000040000047882 */ /* 0x000fe20000000000 */
[----:B-12---:R-:W-:Y:S01]  /*1630*/  IMAD.U32 R3, RZ, RZ, UR39 ;  /* 0x00000027ff037e24 */ /* 0x006fe2000f8e00ff */
[----:B------:R-:W-:-:S04]  /*1640*/  MOV R2, UR38 ;  /* 0x0000002600027c02 */ /* 0x000fc80008000f00 */
[----:B------:R-:W-:Y:S01]  /*1650*/  SHF.L.U32 R2, R2, 0x1f, RZ ;  /* 0x0000001f02027819 */ /* 0x000fe200000006ff */
[----:B---3--:R-:W-:-:S06]  /*1660*/  ULEA UR4, UR5, UR4, 0x18 ;  /* 0x0000000405047291 */ /* 0x008fcc000f8ec03f */
[----:B------:R-:W-:-:S04]  /*1670*/  IMAD.U32 R0, RZ, RZ, UR4 ;  /* 0x00000004ff007e24 */ /* 0x000fc8000f8e00ff */
[----:B------:R-:W-:-:S04]  /*1680*/  IMAD R3, R3, 0x8, R0 ;  /* 0x0000000803037824 */ /* 0x000fc800078e0200 */
[----:B------:R1:W2:Y:S01]  /*1690*/  SYNCS.PHASECHK.TRANS64.TRYWAIT P1, [R3+URZ], R2 ;  /* 0x00000002030075a7 */ /* 0x0002a2000802017f */
[----:B------:R-:W-:Y:S05]  /*16a0*/  @!P0 BRA `(.L_x_19) ;  /* 0x0000000000048947 */ /* 0x000fea0003800000 */
[----:B------:R-:W-:Y:S01]  /*16b0*/  BPT.TRAP 0x1 ;  /* 0x000000040000795c */ /* 0x000fe20000300000 */
.L_x_19:
[----:B--2---:R-:W-:Y:S05]  /*16c0*/  @P1 BRA `(.L_x_20) ;  /* 0x0000000000081947 */ /* 0x004fea0003800000 */
[----:B------:R-:W2:Y:S02]  /*16d0*/  SYNCS.PHASECHK.TRANS64.TRYWAIT P1, [R3+URZ], R2 ;  /* 0x00000002030075a7 */ /* 0x000ea4000802017f */
[----:B--2---:R-:W-:Y:S05]  /*16e0*/  @!P1 BRA `(.L_x_21) ;  /* 0x0000017000049947 */ /* 0x004fea0003800000 */
.L_x_20:
[----:B------:R-:W-:-:S04]  /*16f0*/  UISETP.LT.AND UP0, UPT, UR44, 0x1, UPT ;  /* 0x000000012c00788c */ /* 0x000fc8000bf01270 */
[----:B------:R-:W-:-:S06]  /*1700*/  USEL UR4, UR44, 0x1, UP0 ;  /* 0x000000012c047887 */ /* 0x000fcc0008000000 */
[----:B-12---:R-:W-:Y:S01]  /*1710*/  MOV R2, UR4 ;  /* 0x0000000400027c02 */ /* 0x006fe20008000f00 */
[----:B------:R-:W-:Y:S05]  /*1720*/  WARPSYNC.ALL ;  /* 0x0000000000007948 */ /* 0x000fea0003800000 */
[----:B------:R-:W-:-:S04]  /*1730*/  IADD3 R2, -R2, UR44, RZ ;  /* 0x0000002c02027c10 */ /* 0x000fc8000fffe1ff */
[----:B------:R-:W-:Y:S02]  /*1740*/  ISETP.GE.AND P1, PT, R2, 0x1, PT ;  /* 0x000000010200780c */ /* 0x000fe40003f26270 */
[----:B------:R-:W-:Y:S01]  /*1750*/  R2UR UR4, R0 ;  /* 0x00000000000472ca */ /* 0x000fe200000e0000 */
[----:B------:R-:W-:Y:S01]  /*1760*/  ULEA UR5, UR39, UR45, 0xb ;  /* 0x0000002d27057291 */ /* 0x000fe2000f8e583f */
[----:B------:R-:W-:Y:S01]  /*1770*/  WARPGROUP.ARRIVE ;  /* 0x00000000000079c5 */ /* 0x000fe20000000000 */
[----:B------:R-:W-:Y:S01]  /*1780*/  UMOV UR9, 0x40000040 ;  /* 0x4000004000097882 */ /* 0x000fe20000000000 */
[----:B------:R-:W-:Y:S01]  /*1790*/  UMOV UR11, 0x40000040 ;  /* 0x40000040000b7882 */ /* 0x000fe20000000000 */
[----:B------:R-:W-:Y:S03]  /*17a0*/  STL [R1+0x2cc], R19 ;  /* 0x0002cc1301007387 */ /* 0x000fe60000100800 */
[----:B------:R-:W-:Y:S01]  /*17b0*/  UMOV UR8, UR5 ;  /* 0x0000000500087c82 */ /* 0x000fe20008000000 */
[----:B-----5:R-:W-:Y:S04]  /*17c0*/  STL [R1+0x2c8], R18 ;  /* 0x0002c81201007387 */ /* 0x020fe80000100800 */
[----:B------:R-:W-:Y:S01]  /*17d0*/  UIADD3 UR4, UR4, 0x18100, URZ ;  /* 0x0001810004047890 */ /* 0x000fe2000fffe03f */
[----:B------:R1:W-:Y:S03]  /*17e0*/  STL [R1+0x2c4], R17 ;  /* 0x0002c41101007387 */ /* 0x0003e60000100800 */
[----:B------:R-:W-:Y:S01]  /*17f0*/  USHF.R.U32.HI UR4, URZ, 0x4, UR4 ;  /* 0x000000043f047899 */ /* 0x000fe20008011604 */
[----:B------:R-:W-:Y:S03]  /*1800*/  STL [R1+0x2c0], R16 ;  /* 0x0002c01001007387 */ /* 0x000fe60000100800 */
[----:B------:R-:W-:Y:S01]  /*1810*/  ULOP3.LUT UR4, UR4, 0x3fff, URZ, 0xc0, !UPT ;  /* 0x00003fff04047892 */ /* 0x000fe2000f8ec03f */
[----:B------:R2:W-:Y:S03]  /*1820*/  STL [R1+0x2bc], R2 ;  /* 0x0002bc0201007387 */ /* 0x0005e60000100800 */
[----:B------:R-:W-:Y:S01]  /*1830*/  ULOP3.LUT UR4, UR4, 0x10000, URZ, 0xfc, !UPT ;  /* 0x0001000004047892 */ /* 0x000fe2000f8efc3f */
[----:B------:R3:W-:Y:S03]  /*1840*/  STL [R1+0x2d0], R0 ;  /* 0x0002d00001007387 */ /* 0x0007e60000100800 */
[----:B------:R-:W-:-:S07]  /*1850*/  ULEA UR6, UR39, UR4, 0xb ;  /* 0x0000000427067291 */ /* 0x000fce000f8e583f */
[----:B------:R-:W-:Y:S02]  /*1860*/  UMOV UR10, UR6 ;  /* 0x00000006000a7c82 */ /* 0x000fe40008000000 */
[----:B------:R-:W-:Y:S01]  /*1870*/  IGMMA.64x256x32.S8.S8 R24, gdesc[UR8], RZ, !UPT, gsb0 ;  /* 0x06600000081879f1 */ /* 0x000fe2000c0410ff */
[----:B------:R-:W-:Y:S01]  /*1880*/  UIADD3 UR8, UR5, 0x400, URZ ;  /* 0x0000040005087890 */ /* 0x000fe2000fffe03f */
[----:B------:R-:W-:Y:S01]  /*1890*/  UMOV UR9, 0x40000040 ;  /* 0x4000004000097882 */ /* 0x000fe20000000000 */
[----:B------:R-:W-:Y:S02]  /*18a0*/  WARPGROUP.DEPBAR.LE gsb0, 0x0 ;  /* 0x00008000000079c5 */ /* 0x000fe40000010000 */
[----:B------:R-:W-:Y:S01]  /*18b0*/  STL.64 [R1], R24 ;  /* 0x0000001801007387 */ /* 0x000fe20000100a00 */
[----:B------:R-:W-:Y:S01]  /*18c0*/  IMAD.MOV.U32 R235, RZ, RZ, R46 ;  /* 0x000000ffffeb7224 */ /* 0x000fe200078e002e */
[----:B------:R-:W-:Y:S01]  /*18d0*/  MOV R233, R48 ;  /* 0x0000003000e97202 */ /* 0x000fe20000000f00 */
[----:B------:R-:W-:Y:S01]  /*18e0*/  IMAD.MOV.U32 R234, RZ, RZ, R47 ;  /* 0x000000ffffea7224 */ /* 0x000fe200078e002f */
[----:B------:R-:W-:Y:S01]  /*18f0*/  STL.64 [R1+0x8], R26 ;  /* 0x0000081a01007387 */ /* 0x000fe20000100a00 */
        /* <DEDUP_REMOVED lines=73> */
[----:B-1----:R-:W-:Y:S01]  /*1d90*/  MOV R17, R135 ;  /* 0x0000008700117202 */ /* 0x002fe20000000f00 */
        /* <DEDUP_REMOVED lines=9> */
[----:B--2---:R-:W-:Y:S01]  /*1e30*/  MOV R2, R150 ;  /* 0x0000009600027202 */ /* 0x004fe20000000f00 */
[----:B------:R-:W-:Y:S01]  /*1e40*/  IMAD.MOV.U32 R196, RZ, RZ, R112 ;  /* 0x000000ffffc47224 */ /* 0x000fe200078e0070 */
[----:B------:R1:W-:Y:S01]  /*1e50*/  STL.64 [R1+0x50], R44 ;  /* 0x0000502c01007387 */ /* 0x0003e20000100a00 */
[----:B------:R-:W-:-:S02]  /*1e60*/  IMAD.MOV.U32 R197, RZ, RZ, R113 ;  /* 0x000000ffffc57224 */ /* 0x000fc400078e0071 */
[----:B------:R-:W-:Y:S01]  /*1e70*/  IMAD.MOV.U32 R199, RZ, RZ, R115 ;  /* 0x000000ffffc77224 */ /* 0x000fe200078e0073 */
[----:B------:R-:W-:Y:S01]  /*1e80*/  STL [R1+0x588], R155 ;  /* 0x0005889b01007387 */ /* 0x000fe20000100800 */
[----:B------:R-:W-:Y:S02]  /*1e90*/  IMAD.MOV.U32 R200, RZ, RZ, R116 ;  /* 0x000000ffffc87224 */ /* 0x000fe400078e0074 */
[----:B------:R-:W-:Y:S02]  /*1ea0*/  IMAD.MOV.U32 R202, RZ, RZ, R118 ;  /* 0x000000ffffca7224 */ /* 0x000fe400078e0076 */
[----:B------:R-:W-:Y:S02]  /*1eb0*/  IMAD.MOV.U32 R203, RZ, RZ, R119 ;  /* 0x000000ffffcb7224 */ /* 0x000fe400078e0077 */
[----:B------:R-:W-:Y:S02]  /*1ec0*/  IMAD.MOV.U32 R205, RZ, RZ, R121 ;  /* 0x000000ffffcd7224 */ /* 0x000fe400078e0079 */
[----:B------:R-:W-:-:S02]  /*1ed0*/  IMAD.MOV.U32 R206, RZ, RZ, R122 ;  /* 0x000000ffffce7224 */ /* 0x000fc400078e007a */
[----:B------:R-:W-:Y:S02]  /*1ee0*/  IMAD.MOV.U32 R208, RZ, RZ, R124 ;  /* 0x000000ffffd07224 */ /* 0x000fe400078e007c */
        /* <DEDUP_REMOVED lines=13> */
[----:B0-----:R-:W-:Y:S02]  /*1fc0*/  IMAD.MOV.U32 R7, RZ, RZ, R145 ;  /* 0x000000ffff077224 */ /* 0x001fe400078e0091 */
[----:B------:R-:W-:Y:S02]  /*1fd0*/  IMAD.MOV.U32 R6, RZ, RZ, R146 ;  /* 0x000000ffff067224 */ /* 0x000fe400078e0092 */
[----:B------:R-:W-:Y:S02]  /*1fe0*/  IMAD.MOV.U32 R4, RZ, RZ, R148 ;  /* 0x000000ffff047224 */ /* 0x000fe400078e0094 */
[----:B------:R-:W-:-:S02]  /*1ff0*/  IMAD.MOV.U32 R3, RZ, RZ, R149 ;  /* 0x000000ffff037224 */ /* 0x000fc400078e0095 */
[----:B---3--:R-:W-:Y:S02]  /*2000*/  IMAD.MOV.U32 R0, RZ, RZ, R151 ;  /* 0x000000ffff007224 */ /* 0x008fe400078e0097 */
[----:B-1----:R-:W-:-:S06]  /*2010*/  WARPGROUP.ARRIVE ;  /* 0x00000000000079c5 */ /* 0x002fcc0000000000 */
[----:B------:R-:W-:Y:S03]  /*2020*/  IGMMA.64x256x32.S8.S8 R24, gdesc[UR8], RZ, !UPT, gsb0 ;  /* 0x06600000081879f1 */ /* 0x000fe6000c0410ff */
[----:B------:R-:W-:Y:S02]  /*2030*/  WARPGROUP.DEPBAR.LE gsb0, 0x0 ;  /* 0x00008000000079c5 */ /* 0x000fe40000010000 */
[----:B------:R-:W-:Y:S04]  /*2040*/  STL.64 [R1+0x580], R150 ;  /* 0x0005809601007387 */ /* 0x000fe80000100a00 */
        /* <DEDUP_REMOVED lines=20> */
[----:B------:R0:W-:Y:S04]  /*2190*/  STL.64 [R1+0x4d8], R108 ;  /* 0x0004d86c01007387 */ /* 0x0001e80000100a00 */
[----:B0-----:R-:W2:Y:S04]  /*21a0*/  LDL.LU R108, [R1] ;  /* 0x00000000016c7983 */ /* 0x001ea80000300800 */
[----:B------:R-:W2:Y:S04]  /*21b0*/  LDL.LU R109, [R1+0x4] ;  /* 0x00000400016d7983 */ /* 0x000ea80000300800 */
        /* <DEDUP_REMOVED lines=19> */
[----:B------:R-:W2:Y:S01]  /*22f0*/  LDL.LU R129, [R1+0x54] ;  /* 0x0000540001817983 */ /* 0x000ea20000300800 */
        /* <DEDUP_REMOVED lines=31> */
[----:B------:R-:W-:Y:S01]  /*24f0*/  UIADD3 UR8, UR5, 0x2, URZ ;  /* 0x0000000205087890 */ /* 0x000fe2000fffe03f */
[----:B------:R-:W-:Y:S01]  /*2500*/  IMAD.MOV.U32 R214, RZ, RZ, R22 ;  /* 0x000000ffffd67224 */ /* 0x000fe200078e0016 */
[----:B------:R-:W-:Y:S01]  /*2510*/  UIADD3 UR10, UR6, 0x2, URZ ;  /* 0x00000002060a7890 */ /* 0x000fe2000fffe03f */
[----:B------:R-:W-:Y:S01]  /*2520*/  IMAD.MOV.U32 R216, RZ, RZ, R20 ;  /* 0x000000ffffd87224 */ /* 0x000fe200078e0014 */
[----:B------:R-:W-:Y:S01]  /*2530*/  UMOV UR9, 0x40000040 ;  /* 0x4000004000097882 */ /* 0x000fe20000000000 */
[----:B------:R-:W-:Y:S01]  /*2540*/  IMAD.MOV.U32 R217, RZ, RZ, R19 ;  /* 0x000000ffffd97224 */ /* 0x000fe200078e0013 */
[----:B------:R-:W-:Y:S01]  /*2550*/  UMOV UR11, 0x40000040 ;  /* 0x40000040000b7882 */ /* 0x000fe20000000000 */
        /* <DEDUP_REMOVED lines=11> */
[----:B------:R-:W-:-:S06]  /*2610*/  IMAD.MOV.U32 R235, RZ, RZ, R0 ;  /* 0x000000ffffeb7224 */ /* 0x000fcc00078e0000 */
[----:B--2---:R-:W-:-:S06]  /*2620*/  WARPGROUP.ARRIVE ;  /* 0x00000000000079c5 */ /* 0x004fcc0000000000 */
[----:B------:R-:W-:Y:S03]  /*2630*/  IGMMA.64x256x32.S8.S8 R108, gdesc[UR8], R108, gsb0 ;  /* 0x06600000086c79f1 */ /* 0x000fe6000804106c */
[----:B------:R-:W-:Y:S02]  /*2640*/  WARPGROUP.DEPBAR.LE gsb0, 0x0 ;  /* 0x00008000000079c5 */ /* 0x000fe40000010000 */
[----:B------:R-:W-:Y:S04]  /*2650*/  STL.64 [R1], R108 ;  /* 0x0000006c01007387 */ /* 0x000fe80000100a00 */
        /* <DEDUP_REMOVED lines=63> */
[----:B0-----:R-:W2:Y:S04]  /*2a50*/  LDL.LU R155, [R1+0x588] ;  /* 0x00058800019b7983 */ /* 0x001ea80000300800 */
[----:B------:R-:W3:Y:S04]  /*2a60*/  LDL.LU.64 R150, [R1+0x580] ;  /* 0x0005800001967983 */ /* 0x000ee80000300a00 */
        /* <DEDUP_REMOVED lines=20> */
[----:B------:R-:W3:Y:S01]  /*2bb0*/  LDL.LU.64 R108, [R1+0x4d8] ;  /* 0x0004d800016c7983 */ /* 0x000ee20000300a00 */
[----:B------:R-:W-:Y:S01]  /*2bc0*/  UIADD3 UR8, UR5, 0x402, URZ ;  /* 0x0000040205087890 */ /* 0x000fe2000fffe03f */
[----:B------:R-:W-:Y:S01]  /*2bd0*/  UMOV UR9, 0x40000040 ;  /* 0x4000004000097882 */ /* 0x000fe20000000000 */
[----:B---3--:R-:W-:-:S07]  /*2be0*/  WARPGROUP.ARRIVE ;  /* 0x00000000000079c5 */ /* 0x008fce0000000000 */
[----:B------:R-:W-:Y:S03]  /*2bf0*/  IGMMA.64x256x32.S8.S8 R24, gdesc[UR8], R24, gsb0 ;  /* 0x06600000081879f1 */ /* 0x000fe60008041018 */
        /* <DEDUP_REMOVED lines=65> */
[----:B0-----:R-:W3:Y:S04]  /*3010*/  LDL.LU.64 R24, [R1] ;  /* 0x0000000001187983 */ /* 0x001ee80000300a00 */
        /* <DEDUP_REMOVED lines=63> */
[----:B------:R-:W-:-:S02]  /*3410*/  UIADD3 UR8, UR5, 0x4, URZ ;  /* 0x0000000405087890 */ /* 0x000fc4000fffe03f */
[----:B------:R-:W-:Y:S01]  /*3420*/  UIADD3 UR10, UR6, 0x4, URZ ;  /* 0x00000004060a7890 */ /* 0x000fe2000fffe03f */
[----:B------:R-:W-:Y:S01]  /*3430*/  UMOV UR9, 0x40000040 ;  /* 0x4000004000097882 */ /* 0x000fe20000000000 */
[----:B------:R-:W-:Y:S01]  /*3440*/  UMOV UR11, 0x40000040 ;  /* 0x40000040000b7882 */ /* 0x000fe20000000000 */
[----:B---3--:R-:W-:-:S06]  /*3450*/  WARPGROUP.ARRIVE ;  /* 0x00000000000079c5 */ /* 0x008fcc0000000000 */
[----:B------:R-:W-:Y:S03]  /*3460*/  IGMMA.64x256x32.S8.S8 R24, gdesc[UR8], R24, gsb0 ;  /* 0x06600000081879f1 */ /* 0x000fe60008041018 */
[----:B------:R-:W-:Y:S02]  /*3470*/  WARPGROUP.DEPBAR.LE gsb0, 0x0 ;  /* 0x00008000000079c5 */ /* 0x000fe40000010000 */
[----:B------:R-:W-:Y:S01]  /*3480*/  STL.64 [R1], R24 ;  /* 0x0000001801007387 */ /* 0x000fe20000100a00 */
[----:B------:R-:W-:Y:S01]  /*3490*/  IMAD.MOV.U32 R4, RZ, RZ, R150 ;  /* 0x000000ffff047224 */ /* 0x000fe200078e0096 */
[----:B------:R-:W-:Y:S01]  /*34a0*/  MOV R3, R151 ;  /* 0x0000009700037202 */ /* 0x000fe20000000f00 */
[----:B------:R-:W-:Y:S01]  /*34b0*/  IMAD.MOV.U32 R5, RZ, RZ, R149 ;  /* 0x000000ffff057224 */ /* 0x000fe200078e0095 */
[----:B------:R-:W-:Y:S01]  /*34c0*/  STL.64 [R1+0x8], R26 ;  /* 0x0000081a01007387 */ /* 0x000fe20000100a00 */
[----:B------:R-:W-:Y:S01]  /*34d0*/  MOV R6, R148 ;  /* 0x0000009400067202 */ /* 0x000fe20000000f00 */
[----:B------:R-:W-:Y:S01]  /*34e0*/  IMAD.MOV.U32 R8, RZ, RZ, R146 ;  /* 0x000000ffff087224 */ /* 0x000fe200078e0092 */
[----:B------:R-:W-:Y:S01]  /*34f0*/  MOV R9, R145 ;  /* 0x0000009100097202 */ /* 0x000fe20000000f00 */
        /* <DEDUP_REMOVED lines=32> */
[----:B------:R0:W-:Y:S01]  /*3700*/  STL.64 [R1+0x50], R44 ;  /* 0x0000502c01007387 */ /* 0x0001e20000100a00 */
[----:B------:R-:W-:Y:S01]  /*3710*/  IMAD.MOV.U32 R207, RZ, RZ, R123 ;  /* 0x000000ffffcf7224 */ /* 0x000fe200078e007b */
[----:B------:R-:W-:Y:S01]  /*3720*/  MOV R202, R118 ;  /* 0x0000007600ca7202 */ /* 0x000fe20000000f00 */
[----:B------:R-:W-:Y:S01]  /*3730*/  IMAD.MOV.U32 R204, RZ, RZ, R120 ;  /* 0x000000ffffcc7224 */ /* 0x000fe200078e0078 */
[----:B------:R-:W3:Y:S01]  /*3740*/  LDL.LU.64 R150, [R1+0x4d0] ;  /* 0x0004d00001967983 */ /* 0x000ee20000300a00 */
        /* <DEDUP_REMOVED lines=96> */
[----:B------:R-:W-:-:S03]  /*3d50*/  IMAD.MOV.U32 R19, RZ, RZ, R47 ;  /* 0x000000ffff137224 */ /* 0x000fc600078e002f */
        /* <DEDUP_REMOVED lines=28> */
[----:B0-----:R-:W3:Y:S04]  /*3f20*/  LDL.LU.64 R44, [R1+0x328] ;  /* 0x00032800012c7983 */ /* 0x001ee80000300a00 */
        /* <DEDUP_REMOVED lines=11> */
[----:B------:R-:W-:-:S02]  /*3fe0*/  UMOV UR9, 0x40000040 ;  /* 0x4000004000097882 */ /* 0x000fc40000000000 */
[----:B--2---:R-:W-:Y:S01]  /*3ff0*/  STL [R1+0x2b8], R155 ;  /* 0x0002b89b01007387 */ /* 0x004fe20000100800 */
[----:B---3--:R-:W-:-:S06]  /*4000*/  WARPGROUP.ARRIVE ;  /* 0x00000000000079c5 */ /* 0x008fcc0000000000 */
        /* <DEDUP_REMOVED lines=80> */
[----:B------:R-:W-:Y:S01]  /*4510*/  IMAD.MOV.U32 R221, RZ, RZ, R21 ;  /* 0x000000ffffdd7224 */ /* 0x000fe200078e0015 */
[----:B------:R0:W5:Y:S01]  /*4520*/  LDL.LU R0, [R1+0x2d0] ;  /* 0x0002d00001007983 */ /* 0x0001620000300800 */
[----:B------:R-:W-:-:S02]  /*4530*/  IMAD.MOV.U32 R223, RZ, RZ, R15 ;  /* 0x000000ffffdf7224 */ /* 0x000fc400078e000f */
[----:B------:R-:W-:Y:S01]  /*4540*/  IMAD.MOV.U32 R224, RZ, RZ, R14 ;  /* 0x000000ffffe07224 */ /* 0x000fe200078e000e */
[----:B------:R0:W5:Y:S01]  /*4550*/  LDL.LU R19, [R1+0x2cc] ;  /* 0x0002cc0001137983 */ /* 0x0001620000300800 */
[----:B------:R-:W-:Y:S02]  /*4560*/  IMAD.MOV.U32 R226, RZ, RZ, R12 ;  /* 0x000000ffffe27224 */ /* 0x000fe400078e000c */
[----:B------:R-:W-:Y:S01]  /*4570*/  IMAD.MOV.U32 R227, RZ, RZ, R11 ;  /* 0x000000ffffe37224 */ /* 0x000fe200078e000b */
[----:B------:R0:W5:Y:S01]  /*4580*/  LDL.LU R18, [R1+0x2c8] ;  /* 0x0002c80001127983 */ /* 0x0001620000300800 */
[----:B------:R-:W-:Y:S02]  /*4590*/  IMAD.MOV.U32 R229, RZ, RZ, R9 ;  /* 0x000000ffffe57224 */ /* 0x000fe400078e0009 */
[----:B------:R-:W-:Y:S01]  /*45a0*/  IMAD.MOV.U32 R230, RZ, RZ, R8 ;  /* 0x000000ffffe67224 */ /* 0x000fe200078e0008 */
[----:B------:R0:W5:Y:S01]  /*45b0*/  LDL.LU R17, [R1+0x2c4] ;  /* 0x0002c40001117983 */ /* 0x0001620000300800 */
[----:B------:R-:W-:-:S02]  /*45c0*/  IMAD.MOV.U32 R232, RZ, RZ, R6 ;  /* 0x000000ffffe87224 */ /* 0x000fc400078e0006 */
[----:B------:R-:W-:Y:S01]  /*45d0*/  IMAD.MOV.U32 R233, RZ, RZ, R5 ;  /* 0x000000ffffe97224 */ /* 0x000fe200078e0005 */
[----:B------:R0:W5:Y:S01]  /*45e0*/  LDL.LU R16, [R1+0x2c0] ;  /* 0x0002c00001107983 */ /* 0x0001620000300800 */
[----:B------:R-:W-:-:S03]  /*45f0*/  IMAD.MOV.U32 R235, RZ, RZ, R3 ;  /* 0x000000ffffeb7224 */ /* 0x000fc600078e0003 */
[----:B------:R0:W5:Y:S03]  /*4600*/  LDL.LU R2, [R1+0x2bc] ;  /* 0x0002bc0001027983 */ /* 0x0001660000300800 */
        /* <DEDUP_REMOVED lines=67> */
[----:B-1----:R0:W5:Y:S04]  /*4a40*/  LDL.LU R155, [R1+0x2b8] ;  /* 0x0002b800019b7983 */ /* 0x0021680000300800 */
[----:B------:R-:W2:Y:S04]  /*4a50*/  LDL.LU.64 R150, [R1+0x2b0] ;  /* 0x0002b00001967983 */ /* 0x000ea80000300a00 */
        /* <DEDUP_REMOVED lines=20> */
[----:B------:R-:W2:Y:S01]  /*4ba0*/  LDL.LU.64 R108, [R1+0x208] ;  /* 0x00020800016c7983 */ /* 0x000ea20000300a00 */
[----:B------:R-:W-:Y:S01]  /*4bb0*/  UIADD3 UR8, UR5, 0x406, URZ ;  /* 0x0000040605087890 */ /* 0x000fe2000fffe03f */
[----:B------:R-:W-:Y:S01]  /*4bc0*/  UMOV UR9, 0x40000040 ;  /* 0x4000004000097882 */ /* 0x000fe20000000000 */
[----:B--2---:R-:W-:-:S07]  /*4bd0*/  WARPGROUP.ARRIVE ;  /* 0x00000000000079c5 */ /* 0x004fce0000000000 */
[----:B------:R-:W-:Y:S03]  /*4be0*/  IGMMA.64x256x32.S8.S8 R24, gdesc[UR8], R24, gsb0 ;  /* 0x06600000081879f1 */ /* 0x000fe60008041018 */
[----:B------:R-:W-:Y:S02]  /*4bf0*/  WARPGROUP.DEPBAR.LE gsb0, 0x0 ;  /* 0x00008000000079c5 */ /* 0x000fe40000010000 */
[----:B0-----:R-:W-:Y:S05]  /*4c00*/  @!P1 BRA `(.L_x_22) ;  /* 0x0000004000d49947 */ /* 0x001fea0003800000 */
[----:B------:R-:W-:Y:S01]  /*4c10*/  UIADD3 UR6, UR39, 0x1, URZ ;  /* 0x0000000127067890 */ /* 0x000fe2000fffe03f */
[----:B-----5:R-:W-:Y:S01]  /*4c20*/  R2UR UR5, R2 ;  /* 0x00000000020572ca */ /* 0x020fe200000e0000 */
[----:B------:R-:W-:Y:S02]  /*4c30*/  UMOV UR12, UR39 ;  /* 0x00000027000c7c82 */ /* 0x000fe40008000000 */
[----:B------:R-:W-:-:S04]  /*4c40*/  UISETP.NE.AND UP0, UPT, UR6, 0x3, UPT ;  /* 0x000000030600788c */ /* 0x000fc8000bf05270 */
[----:B------:R-:W-:Y:S02]  /*4c50*/  USEL UR7, URZ, 0x1, UP0 ;  /* 0x000000013f077887 */ /* 0x000fe40008000000 */
[----:B------:R-:W-:Y:S02]  /*4c60*/  USEL UR6, UR6, URZ, UP0 ;  /* 0x0000003f06067287 */ /* 0x000fe40008000000 */
[----:B------:R-:W-:-:S12]  /*4c70*/  ULOP3.LUT UR7, UR38, UR7, URZ, 0x3c, !UPT ;  /* 0x0000000726077292 */ /* 0x000fd8000f8e3c3f */
.L_x_29:
[----:B------:R-:W-:Y:S05]  /*4c80*/  @!P0 BRA `(.L_x_23) ;  /* 0x0000000000048947 */ /* 0x000fea0003800000 */
[----:B------:R-:W-:Y:S01]  /*4c90*/  BPT.TRAP 0x1 ;  /* 0x000000040000795c */ /* 0x000fe20000300000 */
.L_x_23:
[----:B------:R-:W0:Y:S01]  /*4ca0*/  S2UR UR9, SR_CgaCtaId ;  /* 0x00000000000979c3 */ /* 0x000e220000008800 */
[----:B------:R-:W-:Y:S01]  /*4cb0*/  UMOV UR8, 0x400 ;  /* 0x0000040000087882 */ /* 0x000fe20000000000 */
[----:B------:R-:W-:Y:S01]  /*4cc0*/  IMAD.U32 R2, RZ, RZ, UR6 ;  /* 0x00000006ff027e24 */ /* 0x000fe2000f8e00ff */
[----:B------:R-:W-:-:S04]  /*4cd0*/  MOV R3, UR7 ;  /* 0x0000000700037c02 */ /* 0x000fc80008000f00 */
[----:B------:R-:W-:Y:S01]  /*4ce0*/  SHF.L.U32 R3, R3, 0x1f, RZ ;  /* 0x0000001f03037819 */ /* 0x000fe200000006ff */
[----:B0-----:R-:W-:-:S06]  /*4cf0*/  ULEA UR8, UR9, UR8, 0x18 ;  /* 0x0000000809087291 */ /* 0x001fcc000f8ec03f */
[----:B------:R-:W-:-:S04]  /*4d00*/  IMAD.U32 R0, RZ, RZ, UR8 ;  /* 0x00000008ff007e24 */ /* 0x000fc8000f8e00ff */
[----:B------:R-:W-:-:S04]  /*4d10*/  IMAD R2, R2, 0x8, R0 ;  /* 0x0000000802027824 */ /* 0x000fc800078e0200 */
[----:B------:R0:W1:Y:S01]  /*4d20*/  SYNCS.PHASECHK.TRANS64.TRYWAIT P1, [R2+URZ], R3 ;  /* 0x00000003020075a7 */ /* 0x000062000802017f */
[----:B------:R-:W-:Y:S05]  /*4d30*/  @!P0 BRA `(.L_x_24) ;  /* 0x0000000000048947 */ /* 0x000fea0003800000 */
[----:B------:R-:W-:Y:S01]  /*4d40*/  BPT.TRAP 0x1 ;  /* 0x000000040000795c */ /* 0x000fe20000300000 */
.L_x_24:
[----:B-1----:R-:W-:Y:S05]  /*4d50*/  @P1 BRA `(.L_x_25) ;  /* 0x0000000000081947 */ /* 0x002fea0003800000 */
[----:B------:R-:W1:Y:S02]  /*4d60*/  SYNCS.PHASECHK.TRANS64.TRYWAIT P1, [R2+URZ], R3 ;  /* 0x00000003020075a7 */ /* 0x000e64000802017f */
[----:B-1----:R-:W-:Y:S05]  /*4d70*/  @!P1 BRA `(.L_x_26) ;  /* 0x0000013800749947 */ /* 0x002fea0003800000 */
.L_x_25:
        /* <DEDUP_REMOVED lines=64> */
[----:B--2---:R-:W2:Y:S04]  /*5180*/  LDL.LU.64 R24, [R1] ;  /* 0x0000000001187983 */ /* 0x004ea80000300a00 */
        /* <DEDUP_REMOVED lines=63> */
[----:B------:R-:W-:-:S02]  /*5580*/  ULEA UR13, UR6, UR45, 0xb ;  /* 0x0000002d060d7291 */ /* 0x000fc4000f8e583f */
[----:B------:R-:W-:Y:S01]  /*5590*/  ULEA UR14, UR6, UR4, 0xb ;  /* 0x00000004060e7291 */ /* 0x000fe2000f8e583f */
[----:B------:R-:W-:Y:S01]  /*55a0*/  STL [R1+0x2cc], R19 ;  /* 0x0002cc1301007387 */ /* 0x000fe20000100800 */
[----:B------:R-:W-:Y:S01]  /*55b0*/  UMOV UR9, 0x40000040 ;  /* 0x4000004000097882 */ /* 0x000fe20000000000 */
[----:B------:R-:W-:Y:S02]  /*55c0*/  UMOV UR11, 0x40000040 ;  /* 0x40000040000b7882 */ /* 0x000fe40000000000 */
[----:B------:R-:W-:Y:S01]  /*55d0*/  UMOV UR8, UR13 ;  /* 0x0000000d00087c82 */ /* 0x000fe20008000000 */
[----:B------:R-:W-:Y:S01]  /*55e0*/  STL [R1+0x2c8], R18 ;  /* 0x0002c81201007387 */ /* 0x000fe20000100800 */
[----:B------:R-:W-:-:S03]  /*55f0*/  UMOV UR10, UR14 ;  /* 0x0000000e000a7c82 */ /* 0x000fc60008000000 */
[----:B------:R-:W-:Y:S04]  /*5600*/  STL [R1+0x2c4], R17 ;  /* 0x0002c41101007387 */ /* 0x000fe80000100800 */
[----:B------:R-:W-:Y:S04]  /*5610*/  STL [R1+0x2c0], R16 ;  /* 0x0002c01001007387 */ /* 0x000fe80000100800 */
[----:B------:R3:W-:Y:S01]  /*5620*/  STL [R1+0x2bc], R0 ;  /* 0x0002bc0001007387 */ /* 0x0007e20000100800 */
[----:B--2---:R-:W-:-:S06]  /*5630*/  WARPGROUP.ARRIVE ;  /* 0x00000000000079c5 */ /* 0x004fcc0000000000 */
[----:B------:R-:W-:Y:S03]  /*5640*/  IGMMA.64x256x32.S8.S8 R24, gdesc[UR8], R24, gsb0 ;  /* 0x06600000081879f1 */ /* 0x000fe60008041018 */
[----:B------:R-:W-:Y:S02]  /*5650*/  WARPGROUP.DEPBAR.LE gsb0, 0x0 ;  /* 0x00008000000079c5 */ /* 0x000fe40000010000 */
[----:B------:R-:W-:Y:S01]  /*5660*/  STL.64 [R1], R24 ;  /* 0x0000001801007387 */ /* 0x000fe20000100a00 */
[----:B01----:R-:W-:Y:S01]  /*5670*/  IMAD.MOV.U32 R2, RZ, RZ, R150 ;  /* 0x000000ffff027224 */ /* 0x003fe200078e0096 */
[----:B---3--:R-:W-:Y:S01]  /*5680*/  MOV R0, R151 ;  /* 0x0000009700007202 */ /* 0x008fe20000000f00 */
        /* <DEDUP_REMOVED lines=41> */
[----:B------:R-:W2:Y:S01]  /*5920*/  LDL.LU.64 R150, [R1+0x780] ;  /* 0x0007800001967983 */ /* 0x000ea20000300a00 */
        /* <DEDUP_REMOVED lines=96> */
[----:B------:R-:W-:-:S03]  /*5f30*/  IMAD.MOV.U32 R234, RZ, RZ, R47 ;  /* 0x000000ffffea7224 */ /* 0x000fc600078e002f */
        /* <DEDUP_REMOVED lines=28> */
[----:B0-----:R-:W2:Y:S04]  /*6100*/  LDL.LU.64 R44, [R1+0x5d8] ;  /* 0x0005d800012c7983 */ /* 0x001ea80000300a00 */
        /* <DEDUP_REMOVED lines=11> */
[----:B------:R-:W-:-:S02]  /*61c0*/  UMOV UR9, 0x40000040 ;  /* 0x4000004000097882 */ /* 0x000fc40000000000 */
[----:B------:R-:W-:Y:S01]  /*61d0*/  STL [R1+0x580], R155 ;  /* 0x0005809b01007387 */ /* 0x000fe20000100800 */
[----:B--2---:R-:W-:-:S06]  /*61e0*/  WARPGROUP.ARRIVE ;  /* 0x00000000000079c5 */ /* 0x004fcc0000000000 */
        /* <DEDUP_REMOVED lines=74> */
[----:B------:R-:W-:-:S02]  /*6690*/  IMAD.MOV.U32 R151, RZ, RZ, R214 ;  /* 0x000000ffff977224 */ /* 0x000fc400078e00d6 */
[----:B------:R-:W-:Y:S01]  /*66a0*/  IMAD.MOV.U32 R155, RZ, RZ, R213 ;  /* 0x000000ffff9b7224 */ /* 0x000fe200078e00d5 */
[----:B------:R-:W-:Y:S01]  /*66b0*/  MOV R213, R23 ;  /* 0x0000001700d57202 */ /* 0x000fe20000000f00 */
        /* <DEDUP_REMOVED lines=14> */
[----:B------:R-:W-:Y:S01]  /*67a0*/  IMAD.MOV.U32 R235, RZ, RZ, R0 ;  /* 0x000000ffffeb7224 */ /* 0x000fe200078e0000 */
[----:B------:R-:W-:Y:S02]  /*67b0*/  UIADD3 UR8, UR13, 0x2, URZ ;  /* 0x000000020d087890 */ /* 0x000fe4000fffe03f */
[----:B------:R-:W-:Y:S01]  /*67c0*/  UIADD3 UR10, UR14, 0x2, URZ ;  /* 0x000000020e0a7890 */ /* 0x000fe2000fffe03f */
[----:B------:R-:W-:Y:S01]  /*67d0*/  UMOV UR9, 0x40000040 ;  /* 0x4000004000097882 */ /* 0x000fe20000000000 */
[----:B------:R-:W-:Y:S01]  /*67e0*/  UMOV UR11, 0x40000040 ;  /* 0x40000040000b7882 */ /* 0x000fe20000000000 */
        /* <DEDUP_REMOVED lines=236> */
[----:B------:R-:W-:Y:S01]  /*76b0*/  STL.64 [R1+0x30], R36 ;  /* 0x0000302401007387 */ /* 0x000fe20000100a00 */
[----:B------:R-:W-:-:S03]  /*76c0*/  IMAD.MOV.U32 R3, RZ, RZ, R150 ;  /* 0x000000ffff037224 */ /* 0x000fc600078e0096 */
[----:B------:R-:W-:Y:S01]  /*76d0*/  STL.64 [R1+0x38], R38 ;  /* 0x0000382601007387 */ /* 0x000fe20000100a00 */
[----:B------:R-:W-:-:S03]  /*76e0*/  IMAD.MOV.U32 R2, RZ, RZ, R151 ;  /* 0x000000ffff027224 */ /* 0x000fc600078e0097 */
[----:B------:R-:W-:Y:S01]  /*76f0*/  STL.64 [R1+0x40], R40 ;  /* 0x0000402801007387 */ /* 0x000fe20000100a00 */
[----:B------:R-:W-:Y:S01]  /*7700*/  IMAD.MOV.U32 R5, RZ, RZ, R148 ;  /* 0x000000ffff057224 */ /* 0x000fe200078e0094 */
[----:B------:R-:W-:Y:S02]  /*7710*/  MOV R4, R149 ;  /* 0x0000009500047202 */ /* 0x000fe40000000f00 */
[----:B------:R-:W-:Y:S01]  /*7720*/  STL.64 [R1+0x48], R42 ;  /* 0x0000482a01007387 */ /* 0x000fe20000100a00 */
[----:B------:R-:W-:Y:S01]  /*7730*/  MOV R7, R146 ;  /* 0x0000009200077202 */ /* 0x000fe20000000f00 */
[----:B------:R-:W-:Y:S02]  /*7740*/  IMAD.MOV.U32 R6, RZ, RZ, R147 ;  /* 0x000000ffff067224 */ /* 0x000fe400078e0093 */
[----:B------:R0:W-:Y:S01]  /*7750*/  STL.64 [R1+0x50], R44 ;  /* 0x0000502c01007387 */ /* 0x0001e20000100a00 */
[----:B------:R-:W-:-:S03]  /*7760*/  IMAD.MOV.U32 R9, RZ, RZ, R144 ;  /* 0x000000ffff097224 */ /* 0x000fc600078e0090 */
[----:B------:R-:W3:Y:S01]  /*7770*/  LDL.LU.64 R150, [R1+0x4c8] ;  /* 0x0004c80001967983 */ /* 0x000ee20000300a00 */
[----:B------:R-:W-:Y:S01]  /*7780*/  IMAD.MOV.U32 R8, RZ, RZ, R145 ;  /* 0x000000ffff087224 */ /* 0x000fe200078e0091 */
[----:B------:R-:W-:Y:S02]  /*7790*/  MOV R10, R143 ;  /* 0x0000008f000a7202 */ /* 0x000fe40000000f00 */
[----:B------:R-:W3:Y:S01]  /*77a0*/  LDL.LU.64 R148, [R1+0x4c0] ;  /* 0x0004c00001947983 */ /* 0x000ee20000300a00 */
[----:B------:R-:W-:Y:S01]  /*77b0*/  IMAD.MOV.U32 R11, RZ, RZ, R142 ;  /* 0x000000ffff0b7224 */ /* 0x000fe200078e008e */
[----:B------:R-:W-:Y:S02]  /*77c0*/  MOV R13, R140 ;  /* 0x0000008c000d7202 */ /* 0x000fe40000000f00 */
[----:B------:R-:W3:Y:S01]  /*77d0*/  LDL.LU.64 R146, [R1+0x4b8] ;  /* 0x0004b80001927983 */ /* 0x000ee20000300a00 */
[----:B------:R-:W-:-:S03]  /*77e0*/  IMAD.MOV.U32 R12, RZ, RZ, R141 ;  /* 0x000000ffff0c7224 */ /* 0x000fc600078e008d */
[----:B------:R-:W3:Y:S01]  /*77f0*/  LDL.LU.64 R144, [R1+0x4b0] ;  /* 0x0004b00001907983 */ /* 0x000ee20000300a00 */
[----:B------:R-:W-:Y:S01]  /*7800*/  IMAD.MOV.U32 R15, RZ, RZ, R138 ;  /* 0x000000ffff0f7224 */ /* 0x000fe200078e008a */
[----:B------:R-:W-:Y:S01]  /*7810*/  MOV R20, R137 ;  /* 0x0000008900147202 */ /* 0x000fe20000000f00 */
[----:B------:R-:W-:Y:S01]  /*7820*/  IMAD.MOV.U32 R14, RZ, RZ, R139 ;  /* 0x000000ffff0e7224 */ /* 0x000fe200078e008b */
        /* <DEDUP_REMOVED lines=246> */
[----:B------:R0:W5:Y:S04]  /*8790*/  LDL.LU R19, [R1+0x2cc] ;  /* 0x0002cc0001137983 */ /* 0x0001680000300800 */
[----:B------:R0:W5:Y:S04]  /*87a0*/  LDL.LU R18, [R1+0x2c8] ;  /* 0x0002c80001127983 */ /* 0x0001680000300800 */
[----:B------:R0:W5:Y:S04]  /*87b0*/  LDL.LU R17, [R1+0x2c4] ;  /* 0x0002c40001117983 */ /* 0x0001680000300800 */
[----:B------:R0:W5:Y:S04]  /*87c0*/  LDL.LU R16, [R1+0x2c0] ;  /* 0x0002c00001107983 */ /* 0x0001680000300800 */
[----:B------:R0:W5:Y:S01]  /*87d0*/  LDL.LU R0, [R1+0x2bc] ;  /* 0x0002bc0001007983 */ /* 0x0001620000300800 */
        /* <DEDUP_REMOVED lines=96> */
[----:B------:R-:W-:Y:S01]  /*8de0*/  BPT.TRAP 0x1 ;  /* 0x000000040000795c */ /* 0x000fe20000300000 */
.L_x_27:
[----:B-----5:R-:W-:Y:S01]  /*8df0*/  ISETP.NE.AND P1, PT, R19, RZ, PT ;  /* 0x000000ff1300720c */ /* 0x020fe20003f25270 */
[----:B------:R-:W-:Y:S01]  /*8e00*/  IMAD.U32 R2, RZ, RZ, UR12 ;  /* 0x0000000cff027e24 */ /* 0x000fe2000f8e00ff */
[----:B------:R-:W-:-:S11]  /*8e10*/  UISETP.GT.U32.AND UP0, UPT, UR40, 0x1, UPT ;  /* 0x000000012800788c */ /* 0x000fd6000bf04070 */
[----:B------:R-:W-:-:S05]  /*8e20*/  @P1 LEA R2, R2, R0, 0x3 ;  /* 0x0000000002021211 */ /* 0x000fca00078e18ff */
[----:B------:R-:W-:-:S05]  /*8e30*/  @P1 VIADD R2, R2, 0x18 ;  /* 0x0000001802021836 */ /* 0x000fca0000000000 */
[----:B------:R-:W-:-:S04]  /*8e40*/  @P1 PRMT R2, R155, 0x654, R2 ;  /* 0x000006549b021816 */ /* 0x000fc80000000002 */
[----:B------:R0:W-:Y:S01]  /*8e50*/  @P1 SYNCS.ARRIVE.TRANS64.RED.A1T0 RZ, [R2+URZ], RZ ;  /* 0x000000ff02ff19a7 */ /* 0x0001e2000810043f */
[----:B------:R-:W-:-:S13]  /*8e60*/  PLOP3.LUT P1, PT, PT, PT, UP0, 0x80, 0x0 ;  /* 0x000000000000781c */ /* 0x000fda0003f2f008 */
[----:B0-----:R-:W-:Y:S05]  /*8e70*/  @P1 BRA `(.L_x_28) ;  /* 0x0000000000041947 */ /* 0x001fea0003800000 */
[----:B------:R-:W-:Y:S01]  /*8e80*/  BPT.TRAP 0x1 ;  /* 0x000000040000795c */ /* 0x000fe20000300000 */
.L_x_28:
[----:B------:R-:W-:Y:S02]  /*8e90*/  UISETP.GT.AND UP2, UPT, UR5, 0x1, UPT ;  /* 0x000000010500788c */ /* 0x000fe4000bf44270 */
[----:B------:R-:W-:Y:S02]  /*8ea0*/  UIADD3 UR6, UR6, 0x1, URZ ;  /* 0x0000000106067890 */ /* 0x000fe4000fffe03f */
[----:B------:R-:W-:Y:S02]  /*8eb0*/  UIADD3 UR12, UR12, 0x1, URZ ;  /* 0x000000010c0c7890 */ /* 0x000fe4000fffe03f */
[----:B------:R-:W-:Y:S01]  /*8ec0*/  PLOP3.LUT P1, PT, PT, PT, UP2, 0x80, 0x0 ;  /* 0x000000000000781c */ /* 0x000fe20003f2f028 */
[----:B------:R-:W-:Y:S02]  /*8ed0*/  UISETP.NE.AND UP0, UPT, UR6, 0x3, UPT ;  /* 0x000000030600788c */ /* 0x000fe4000bf05270 */
[----:B------:R-:W-:Y:S02]  /*8ee0*/  UIADD3 UR8, UR5, -0x1, URZ ;  /* 0xffffffff05087890 */ /* 0x000fe4000fffe03f */
[----:B------:R-:W-:-:S02]  /*8ef0*/  USEL UR5, URZ, 0x1, UP0 ;  /* 0x000000013f057887 */ /* 0x000fc40008000000 */
[----:B------:R-:W-:Y:S02]  /*8f00*/  UISETP.NE.AND UP1, UPT, UR12, 0x3, UPT ;  /* 0x000000030c00788c */ /* 0x000fe4000bf25270 */
[----:B------:R-:W-:Y:S02]  /*8f10*/  ULOP3.LUT UR7, UR7, UR5, URZ, 0x3c, !UPT ;  /* 0x0000000507077292 */ /* 0x000fe4000f8e3c3f */
[----:B------:R-:W-:Y:S02]  /*8f20*/  USEL UR6, UR6, URZ, UP0 ;  /* 0x0000003f06067287 */ /* 0x000fe40008000000 */
[----:B------:R-:W-:Y:S01]  /*8f30*/  USEL UR12, UR12, URZ, UP1 ;  /* 0x0000003f0c0c7287 */ /* 0x000fe20008800000 */
[----:B------:R-:W-:Y:S01]  /*8f40*/  UMOV UR5, UR8 ;  /* 0x0000000800057c82 */ /* 0x000fe20008000000 */
[----:B------:R-:W-:Y:S10]  /*8f50*/  @P1 BRA `(.L_x_29) ;  /* 0xffffffbc00481947 */ /* 0x000ff4000383ffff */
.L_x_22:
[----:B-----5:R-:W0:Y:S02]  /*8f60*/  LDC R2, c[0x0][0x28c] ;  /* 0x0000a300ff027b82 */ /* 0x020e240000000800 */
[----:B0-----:R-:W-:-:S13]  /*8f70*/  ISETP.GE.AND P1, PT, R2, 0x1, PT ;  /* 0x000000010200780c */ /* 0x001fda0003f26270 */
[----:B------:R-:W-:Y:S05]  /*8f80*/  @!P1 BRA `(.L_x_30) ;  /* 0x0000000000549947 */ /* 0x000fea0003800000 */
[----:B------:R-:W-:Y:S05]  /*8f90*/  @!P0 BRA `(.L_x_31) ;  /* 0x0000000000048947 */ /* 0x000fea0003800000 */
[----:B------:R-:W-:Y:S01]  /*8fa0*/  BPT.TRAP 0x1 ;  /* 0x000000040000795c */ /* 0x000fe20000300000 */
.L_x_31:
[----:B------:R-:W-:Y:S01]  /*8fb0*/  ISETP.NE.AND P0, PT, R19, RZ, PT ;  /* 0x000000ff1300720c */ /* 0x000fe20003f05270 */
[----:B------:R-:W-:-:S12]  /*8fc0*/  BSSY B0, `(.L_x_32) ;  /* 0x000000d000007945 */ /* 0x000fd80003800000 */
[----:B------:R-:W-:Y:S05]  /*8fd0*/  @!P0 BRA `(.L_x_33) ;  /* 0x00000000002c8947 */ /* 0x000fea0003800000 */
[----:B------:R-:W-:-:S04]  /*8fe0*/  UISETP.LT.AND UP0, UPT, UR44, 0x1, UPT ;  /* 0x000000012c00788c */ /* 0x000fc8000bf01270 */
[----:B------:R-:W-:-:S04]  /*8ff0*/  USEL UR6, UR44, 0x1, UP0 ;  /* 0x000000012c067887 */ /* 0x000fc80008000000 */
[----:B------:R-:W-:-:S04]  /*9000*/  UIADD3 UR6, UR39, UR44, -UR6 ;  /* 0x0000002c27067290 */ /* 0x000fc8000fffe806 */
[----:B------:R-:W-:-:S04]  /*9010*/  UIMAD.WIDE.U32 UR4, UR6, -0x55555555, URZ ;  /* 0xaaaaaaab060478a5 */ /* 0x000fc8000f8e003f */
[----:B------:R-:W-:-:S04]  /*9020*/  USHF.R.U32.HI UR4, URZ, 0x1, UR5 ;  /* 0x000000013f047899 */ /* 0x000fc80008011605 */
[----:B------:R-:W-:-:S06]  /*9030*/  UIMAD UR6, UR4, -0x3, UR6 ;  /* 0xfffffffd040678a4 */ /* 0x000fcc000f8e0206 */
[----:B------:R-:W-:-:S05]  /*9040*/  MOV R2, UR6 ;  /* 0x0000000600027c02 */ /* 0x000fca0008000f00 */
[----:B------:R-:W-:-:S05]  /*9050*/  IMAD R0, R2, 0x8, R0 ;  /* 0x0000000802007824 */ /* 0x000fca00078e0200 */
[----:B------:R-:W-:-:S04]  /*9060*/  IADD3 R0, R0, 0x18, RZ ;  /* 0x0000001800007810 */ /* 0x000fc80007ffe0ff */
[----:B------:R-:W-:-:S04]  /*9070*/  PRMT R0, R155, 0x654, R0 ;  /* 0x000006549b007816 */ /* 0x000fc80000000000 */
[----:B------:R0:W-:Y:S03]  /*9080*/  SYNCS.ARRIVE.TRANS64.RED.A1T0 RZ, [R0+URZ], RZ ;  /* 0x000000ff00ff79a7 */ /* 0x0001e6000810043f */
.L_x_33:
[----:B------:R-:W-:Y:S05]  /*9090*/  BSYNC B0 ;  /* 0x0000000000007941 */ /* 0x000fea0003800000 */
.L_x_32:
[----:B------:R-:W-:-:S06]  /*90a0*/  UISETP.GT.U32.AND UP0, UPT, UR40, 0x1, UPT ;  /* 0x000000012800788c */ /* 0x000fcc000bf04070 */
[----:B------:R-:W-:-:S13]  /*90b0*/  PLOP3.LUT P0, PT, PT, PT, UP0, 0x80, 0x0 ;  /* 0x000000000000781c */ /* 0x000fda0003f0f008 */
[----:B------:R-:W-:Y:S05]  /*90c0*/  @P0 BRA `(.L_x_30) ;  /* 0x0000000000040947 */ /* 0x000fea0003800000 */
[----:B------:R-:W-:Y:S01]  /*90d0*/  BPT.TRAP 0x1 ;  /* 0x000000040000795c */ /* 0x000fe20000300000 */
.L_x_30:
[----:B------:R-:W1:Y:S01]  /*90e0*/  S2R R6, SR_TID.X ;  /* 0x0000000000067919 */ /* 0x000e620000002100 */
[----:B------:R-:W-:Y:S01]  /*90f0*/  IMAD.MOV.U32 R13, RZ, RZ, 0x6540 ;  /* 0x00006540ff0d7424 */ /* 0x000fe200078e00ff */
[----:B------:R-:W-:Y:S02]  /*9100*/  UIMAD.WIDE UR8, UR41, 0x100, URZ ;  /* 0x00000100290878a5 */ /* 0x000fe4000f8e023f */
[----:B------:R-:W-:Y:S01]  /*9110*/  USHF.R.S32.HI UR10, URZ, 0x1f, UR43 ;  /* 0x0000001f3f0a7899 */ /* 0x000fe2000801142b */
[----:B------:R-:W-:Y:S01]  /*9120*/  ULDC.64 UR6, c[0x0][0x5d0] ;  /* 0x0001740000067ab9 */ /* 0x000fe20000000a00 */
[----:B------:R-:W-:Y:S02]  /*9130*/  USHF.L.U32 UR41, UR41, 0x8, URZ ;  /* 0x0000000829297899 */ /* 0x000fe4000800063f */
[----:B------:R-:W-:Y:S02]  /*9140*/  UIMAD UR4, UR10, UR6, URZ ;  /* 0x000000060a0472a4 */ /* 0x000fe4000f8e023f */
[----:B------:R-:W-:-:S02]  /*9150*/  UIADD3 UR39, UR44, UR39, URZ ;  /* 0x000000272c277290 */ /* 0x000fc4000fffe03f */
[----:B------:R-:W-:Y:S02]  /*9160*/  UIMAD UR4, UR43, UR7, UR4 ;  /* 0x000000072b0472a4 */ /* 0x000fe4000f8e0204 */
[----:B------:R-:W-:Y:S02]  /*9170*/  UISETP.GT.U32.AND UP1, UPT, UR39, 0x2, UPT ;  /* 0x000000022700788c */ /* 0x000fe4000bf24070 */
[----:B------:R-:W-:Y:S02]  /*9180*/  UISETP.GE.U32.AND UP2, UPT, UR44, 0x3, UPT ;  /* 0x000000032c00788c */ /* 0x000fe4000bf46070 */
[----:B------:R-:W-:Y:S01]  /*9190*/  UISETP.LT.U32.AND UP1, UPT, UR44, 0x3, UP1 ;  /* 0x000000032c00788c */ /* 0x000fe20008f21070 */
[--C-:B-1----:R-:W-:Y:S02]  /*91a0*/  SHF.R.U32.HI R2, RZ, 0x7, R6.reuse ;  /* 0x00000007ff027819 */ /* 0x102fe40000011606 */
[----:B------:R-:W-:Y:S02]  /*91b0*/  SHF.R.U32.HI R3, RZ, 0x2, R6 ;  /* 0x00000002ff037819 */ /* 0x000fe40000011606 */
[----:B------:R-:W-:-:S02]  /*91c0*/  LOP3.LUT R2, R2, 0x1, RZ, 0xc0, !PT ;  /* 0x0000000102027812 */ /* 0x000fc400078ec0ff */
[C---:B------:R-:W-:Y:S02]  /*91d0*/  SHF.L.U32 R12, R6.reuse, 0x1, RZ ;  /* 0x00000001060c7819 */ /* 0x040fe400000006ff */
[----:B------:R-:W-:Y:S01]  /*91e0*/  LOP3.LUT R4, R6, 0x60, RZ, 0xc0, !PT ;  /* 0x0000006006047812 */ /* 0x000fe200078ec0ff */
[----:B------:R-:W-:Y:S01]  /*91f0*/  IMAD.SHL.U32 R160, R2, 0x40, RZ ;  /* 0x0000004002a07824 */ /* 0x000fe200078e00ff */
[----:B------:R-:W-:Y:S02]  /*9200*/  LOP3.LUT R3, R3, 0x7, RZ, 0xc0, !PT ;  /* 0x0000000703037812 */ /* 0x000fe400078ec0ff */
[----:B------:R-:W-:Y:S02]  /*9210*/  LOP3.LUT R12, R12, 0x6, RZ, 0xc0, !PT ;  /* 0x000000060c0c7812 */ /* 0x000fe400078ec0ff */
[----:B------:R-:W-:Y:S02]  /*9220*/  SHF.R.U32.HI R4, RZ, 0x1, R4 ;  /* 0x00000001ff047819 */ /* 0x000fe40000011604 */
[----:B------:R-:W-:-:S02]  /*9230*/  LOP3.LUT R160, R160, 0x40, R3, 0xe2, !PT ;  /* 0x00000040a0a07812 */ /* 0x000fc400078ee203 */
[----:B------:R-:W-:Y:S01]  /*9240*/  PRMT R12, R12, R13, UR42 ;  /* 0x0000002a0c0c7e16 */ /* 0x000fe2000800000d */
[----:B------:R-:W-:Y:S01]  /*9250*/  USHF.L.U32 UR42, UR42, 0x8, URZ ;  /* 0x000000082a2a7899 */ /* 0x000fe2000800063f */
[----:B0-----:R-:W-:Y:S01]  /*9260*/  IADD3 R0, RZ, -R4, -R3 ;  /* 0x80000004ff007210 */ /* 0x001fe20007ffe803 */
[----:B------:R-:W-:Y:S01]  /*9270*/  IMAD.MOV.U32 R3, RZ, RZ, -0x2 ;  /* 0xfffffffeff037424 */ /* 0x000fe200078e00ff */
[----:B------:R-:W-:Y:S02]  /*9280*/  LOP3.LUT R160, R160, UR8, R4, 0xfe, !PT ;  /* 0x00000008a0a07c12 */ /* 0x000fe4000f8efe04 */
[----:B------:R-:W-:Y:S01]  /*9290*/  SHF.R.S32.HI R13, RZ, 0x1f, R12 ;  /* 0x0000001fff0d7819 */ /* 0x000fe2000001140c */
[----:B------:R-:W-:Y:S01]  /*92a0*/  IMAD R0, R2, -0x40, R0 ;  /* 0xffffffc002007824 */ /* 0x000fe200078e0200 */
[----:B------:R-:W-:Y:S01]  /*92b0*/  MOV R4, UR6 ;  /* 0x0000000600047c02 */ /* 0x000fe20008000f00 */
[----:B------:R-:W-:Y:S02]  /*92c0*/  ULDC UR6, c[0x0][0x284] ;  /* 0x0000a10000067ab9 */ /* 0x000fe40000000800 */
[----:B------:R-:W-:-:S02]  /*92d0*/  MOV R154, UR6 ;  /* 0x00000006009a7c02 */ /* 0x000fc40008000f00 */
[----:B------:R-:W-:Y:S02]  /*92e0*/  IMAD.WIDE.U32 R4, R4, UR43, R12 ;  /* 0x0000002b04047c25 */ /* 0x000fe4000f8e000c */
[----:B------:R-:W-:Y:S02]  /*92f0*/  IADD3 R154, R154, -UR41, R0 ;  /* 0x800000299a9a7c10 */ /* 0x000fe4000fffe000 */
[----:B------:R-:W-:Y:S01]  /*9300*/  VIADD R5, R5, UR4 ;  /* 0x0000000405057c36 */ /* 0x000fe20008000000 */
[----:B------:R-:W-:Y:S01]  /*9310*/  ULDC UR4, c[0x0][0x288] ;  /* 0x0000a20000047ab9 */ /* 0x000fe20000000800 */
[----:B------:R-:W-:Y:S01]  /*9320*/  LOP3.LUT R0, R6, 0x3, RZ, 0xc0, !PT ;  /* 0x0000000306007812 */ /* 0x000fe200078ec0ff */
[----:B------:R-:W-:-:S04]  /*9330*/  UISETP.GE.AND UP0, UPT, UR42, UR4, UPT ;  /* 0x000000042a00728c */ /* 0x000fc8000bf06270 */
[----:B------:R-:W-:Y:S01]  /*9340*/  UISETP.GE.OR UP0, UPT, UR41, UR6, UP0 ;  /* 0x000000062900728c */ /* 0x000fe20008706670 */
[----:B------:R-:W-:Y:S01]  /*9350*/  IMAD R0, R0, R3, UR4 ;  /* 0x0000000400007e24 */ /* 0x000fe2000f8e0203 */
[----:B------:R-:W-:Y:S02]  /*9360*/  UIMAD.WIDE.U32 UR4, UR39, -0x55555555, URZ ;  /* 0xaaaaaaab270478a5 */ /* 0x000fe4000f8e003f */
[----:B------:R-:W-:Y:S02]  /*9370*/  USEL UR6, URZ, 0x1, !UP1 ;  /* 0x000000013f067887 */ /* 0x000fe4000c800000 */
[----:B------:R-:W-:Y:S01]  /*9380*/  PLOP3.LUT P0, PT, PT, PT, UP0, 0x80, 0x0 ;  /* 0x000000000000781c */ /* 0x000fe20003f0f008 */
[----:B------:R-:W-:Y:S01]  /*9390*/  USHF.R.U32.HI UR4, URZ, 0x1, UR5 ;  /* 0x000000013f047899 */ /* 0x000fe20008011605 */
[----:B------:R-:W-:Y:S01]  /*93a0*/  IADD3 R0, R0, -UR42, RZ ;  /* 0x8000002a00007c10 */ /* 0x000fe2000fffe0ff */
[----:B------:R-:W-:Y:S02]  /*93b0*/  ULOP3.LUT UR38, UR38, UR6, URZ, 0x3c, !UPT ;  /* 0x0000000626267292 */ /* 0x000fe4000f8e3c3f */
[----:B------:R-:W-:-:S02]  /*93c0*/  UIMAD UR39, UR4, -0x3, UR39 ;  /* 0xfffffffd042778a4 */ /* 0x000fc4000f8e0227 */
[----:B------:R-:W-:Y:S01]  /*93d0*/  @UP2 ULOP3.LUT UR38, UR38, 0x1, UR4, 0x78, !UPT ;  /* 0x0000000126262892 */ /* 0x000fe2000f8e7804 */
[----:B------:R-:W-:-:S05]  /*93e0*/  UMOV UR41, 0xffffffff ;  /* 0xffffffff00297882 */ /* 0x000fca0000000000 */
[----:B------:R-:W-:Y:S06]  /*93f0*/  @P0 BRA `(.L_x_34) ;  /* 0x000000d000f80947 */ /* 0x000fec0003800000 */
[----:B------:R-:W0:Y:S01]  /*9400*/  LDC.64 R2, c[0x0][0x5c8] ;  /* 0x00017200ff027b82 */ /* 0x000e220000000a00 */
[----:B------:R-:W-:Y:S01]  /*9410*/  ULDC.64 UR4, c[0x0][0x5c0] ;  /* 0x0001700000047ab9 */ /* 0x000fe20000000a00 */
[----:B------:R-:W-:Y:S01]  /*9420*/  BSSY B0, `(.L_x_34) ;  /* 0x0000d3b000007945 */ /* 0x000fe20003800000 */
[C---:B0-----:R-:W-:Y:S01]  /*9430*/  IMAD R6, R2.reuse, UR9, RZ ;  /* 0x0000000902067c24 */ /* 0x041fe2000f8e02ff */
[----:B------:R-:W-:Y:S01]  /*9440*/  SHF.L.U32 R8, R2, 0x3, RZ ;  /* 0x0000000302087819 */ /* 0x000fe200000006ff */
[----:B------:R-:W-:Y:S01]  /*9450*/  IMAD.WIDE.U32 R4, R160, R2, R4 ;  /* 0x00000002a0047225 */ /* 0x000fe200078e0004 */
[----:B------:R-:W-:-:S03]  /*9460*/  SHF.L.U64.HI R9, R2, 0x3, R3 ;  /* 0x0000000302097819 */ /* 0x000fc60000010203 */
[----:B------:R-:W-:Y:S01]  /*9470*/  IMAD R6, R160, R3, R6 ;  /* 0x00000003a0067224 */ /* 0x000fe200078e0206 */
[----:B------:R-:W-:-:S03]  /*9480*/  IADD3 R4, P0, R4, UR4, RZ ;  /* 0x0000000404047c10 */ /* 0x000fc6000ff1e0ff */
[----:B------:R-:W-:Y:S01]  /*9490*/  IMAD.IADD R6, R5, 0x1, R6 ;  /* 0x0000000105067824 */ /* 0x000fe200078e0206 */
[----:B------:R-:W-:-:S04]  /*94a0*/  IADD3 R10, P1, R8, R4, RZ ;  /* 0x00000004080a7210 */ /* 0x000fc80007f3e0ff */
[----:B------:R-:W-:Y:S02]  /*94b0*/  IADD3.X R5, R6, UR5, RZ, P0, !PT ;  /* 0x0000000506057c10 */ /* 0x000fe400087fe4ff */
[----:B------:R-:W-:-:S03]  /*94c0*/  LEA R6, P0, R2, R4, 0x7 ;  /* 0x0000000402067211 */ /* 0x000fc600078038ff */
[----:B------:R-:W-:Y:S01]  /*94d0*/  IMAD.X R11, R9, 0x1, R5, P1 ;  /* 0x00000001090b7824 */ /* 0x000fe200008e0605 */
[----:B------:R-:W-:Y:S02]  /*94e0*/  LEA.HI.X R7, R2, R5, R3, 0x7, P0 ;  /* 0x0000000502077211 */ /* 0x000fe400000f3c03 */
[----:B------:R-:W-:Y:S02]  /*94f0*/  ISETP.NE.AND P0, PT, R18, RZ, PT ;  /* 0x000000ff1200720c */ /* 0x000fe40003f05270 */
[----:B------:R-:W-:-:S04]  /*9500*/  IADD3 R8, P2, R8, R6, RZ ;  /* 0x0000000608087210 */ /* 0x000fc80007f5e0ff */
[----:B------:R-:W-:-:S07]  /*9510*/  IADD3.X R9, R9, R7, RZ, P2, !PT ;  /* 0x0000000709097210 */ /* 0x000fce00017fe4ff */
[----:B------:R-:W-:Y:S05]  /*9520*/  @!P0 BRA `(.L_x_35) ;  /* 0x0000009800988947 */ /* 0x000fea0003800000 */
[----:B------:R-:W0:Y:S01]  /*9530*/  LDC.64 R20, c[0x0][0x5b0] ;  /* 0x00016c00ff147b82 */ /* 0x000e220000000a00 */
[----:B------:R-:W-:Y:S01]  /*9540*/  ULDC.64 UR6, c[0x0][0x5b8] ;  /* 0x00016e0000067ab9 */ /* 0x000fe20000000a00 */
[----:B------:R-:W-:Y:S01]  /*9550*/  ISETP.GE.AND P1, PT, R154, 0x1, PT ;  /* 0x000000019a00780c */ /* 0x000fe20003f26270 */
[----:B------:R-:W-:Y:S02]  /*9560*/  UIMAD UR4, UR10, UR6, URZ ;  /* 0x000000060a0472a4 */ /* 0x000fe4000f8e023f */
[----:B------:R-:W-:Y:S01]  /*9570*/  IMAD.U32 R156, RZ, RZ, UR6 ;  /* 0x00000006ff9c7e24 */ /* 0x000fe2000f8e00ff */
[----:B------:R-:W-:Y:S01]  /*9580*/  BSSY B1, `(.L_x_36) ;  /* 0x000000e000017945 */ /* 0x000fe20003800000 */
[----:B------:R-:W-:Y:S01]  /*9590*/  ISETP.LT.OR P2, PT, R0, 0x1, !P1 ;  /* 0x000000010000780c */ /* 0x000fe20004f41670 */
[----:B------:R-:W-:Y:S01]  /*95a0*/  UIMAD UR4, UR43, UR7, UR4 ;  /* 0x000000072b0472a4 */ /* 0x000fe2000f8e0204 */
[----:B------:R-:W1:Y:S01]  /*95b0*/  LDC.64 R22, c[0x0][0x5a8] ;  /* 0x00016a00ff167b82 */ /* 0x000e620000000a00 */
[----:B------:R-:W-:-:S04]  /*95c0*/  IMAD.WIDE.U32 R156, R156, UR43, R12 ;  /* 0x0000002b9c9c7c25 */ /* 0x000fc8000f8e000c */
[----:B------:R-:W-:Y:S01]  /*95d0*/  IMAD.MOV.U32 R152, RZ, RZ, R156 ;  /* 0x000000ffff987224 */ /* 0x000fe200078e009c */
[----:B------:R-:W-:Y:S01]  /*95e0*/  IADD3 R153, R157, UR4, RZ ;  /* 0x000000049d997c10 */ /* 0x000fe2000fffe0ff */
[----:B0-----:R-:W-:Y:S02]  /*95f0*/  IMAD R161, R20, UR9, RZ ;  /* 0x0000000914a17c24 */ /* 0x001fe4000f8e02ff */
[----:B------:R-:W-:-:S04]  /*9600*/  IMAD.WIDE.U32 R2, R160, R20, R152 ;  /* 0x00000014a0027225 */ /* 0x000fc800078e0098 */
[----:B------:R-:W-:Y:S01]  /*9610*/  IMAD R161, R160, R21, R161 ;  /* 0x00000015a0a17224 */ /* 0x000fe200078e02a1 */
[----:B-1----:R-:W-:-:S04]  /*9620*/  IADD3 R14, P0, R2, R22, RZ ;  /* 0x00000016020e7210 */ /* 0x002fc80007f1e0ff */
[----:B------:R-:W-:Y:S01]  /*9630*/  IADD3.X R15, R23, R3, R161, P0, !PT ;  /* 0x00000003170f7210 */ /* 0x000fe200007fe4a1 */
[----:B------:R-:W-:Y:S08]  /*9640*/  @P2 BRA `(.L_x_37) ;  /* 0x0000000000042947 */ /* 0x000ff00003800000 */
[----:B------:R0:W5:Y:S02]  /*9650*/  LDG.E.U8 R16, desc[UR36][R14.64] ;  /* 0x000000240e107981 */ /* 0x000164000c1e1100 */
.L_x_37:
[----:B------:R-:W-:Y:S05]  /*9660*/  BSYNC B1 ;  /* 0x0000000000017941 */ /* 0x000fea0003800000 */
.L_x_36:
[----:B------:R-:W2:Y:S01]  /*9670*/  LDL.LU R3, [R1] ;  /* 0x0000000001037983 */ /* 0x000ea20000300800 */
[----:B-----5:R-:W-:Y:S01]  /*9680*/  LOP3.LUT R2, R16, 0xffff, RZ, 0xc0, !PT ;  /* 0x0000ffff10027812 */ /* 0x020fe200078ec0ff */
[----:B------:R-:W-:Y:S01]  /*9690*/  BSSY B1, `(.L_x_38) ;  /* 0x000000a000017945 */ /* 0x000fe20003800000 */
[----:B------:R-:W-:Y:S02]  /*96a0*/  ISETP.LT.OR P0, PT, R0, 0x2, !P1 ;  /* 0x000000020000780c */ /* 0x000fe40004f01670 */
[----:B------:R-:W-:-:S05]  /*96b0*/  PRMT R2, R2, 0x8880, RZ ;  /* 0x0000888002027816 */ /* 0x000fca00000000ff */
[----:B------:R-:W-:-:S04]  /*96c0*/  IMAD R2, R2, R18, RZ ;  /* 0x0000001202027224 */ /* 0x000fc800078e02ff */
[----:B--2---:R-:W-:-:S05]  /*96d0*/  @!P2 IMAD R3, R3, R17, R2 ;  /* 0x000000110303a224 */ /* 0x004fca00078e0202 */
[----:B------:R1:W-:Y:S01]  /*96e0*/  @!P2 STG.E.U8 desc[UR36][R4.64], R3 ;  /* 0x000000030400a986 */ /* 0x0003e2000c101124 */
[----:B------:R-:W-:Y:S05]  /*96f0*/  @P0 BRA `(.L_x_39) ;  /* 0x00000000000c0947 */ /* 0x000fea0003800000 */
[----:B------:R-:W2:Y:S02]  /*9700*/  LDG.E.U8 R16, desc[UR36][R14.64+0x1] ;  /* 0x000001240e107981 */ /* 0x000ea4000c1e1100 */
[----:B--2---:R-:W-:-:S05]  /*9710*/  PRMT R2, R16, 0x8880, RZ ;  /* 0x0000888010027816 */ /* 0x004fca00000000ff */
[----:B------:R-:W-:-:S07]  /*9720*/  IMAD R2, R2, R18, RZ ;  /* 0x0000001202027224 */ /* 0x000fce00078e02ff */
.L_x_39:
[----:B------:R-:W-:Y:S05]  /*9730*/  BSYNC B1 ;  /* 0x0000000000017941 */ /* 0x000fea0003800000 */
.L_x_38:
[----:B-1----:R-:W2:Y:S01]  /*9740*/  LDL.LU R3, [R1+0x4] ;  /* 0x0000040001037983 */ /* 0x002ea20000300800 */
[C---:B------:R-:W-:Y:S01]  /*9750*/  SHF.L.U64.HI R159, R20.reuse, 0x3, R21 ;  /* 0x00000003149f7819 */ /* 0x040fe20000010215 */
[----:B------:R-:W-:Y:S01]  /*9760*/  BSSY B1, `(.L_x_40) ;  /* 0x000000e000017945 */ /* 0x000fe20003800000 */
[----:B------:R-:W-:-:S05]  /*9770*/  SHF.L.U32 R158, R20, 0x3, RZ ;  /* 0x00000003149e7819 */ /* 0x000fca00000006ff */
[----:B------:R-:W-:-:S04]  /*9780*/  IMAD.WIDE.U32 R12, R160, R20, R158 ;  /* 0x00000014a00c7225 */ /* 0x000fc800078e009e */
[----:B------:R-:W-:Y:S01]  /*9790*/  IMAD.IADD R161, R161, 0x1, R13 ;  /* 0x00000001a1a17824 */ /* 0x000fe200078e020d */
[----:B------:R-:W-:-:S04]  /*97a0*/  IADD3 R12, P2, P3, R156, R22, R12 ;  /* 0x000000169c0c7210 */ /* 0x000fc80007b5e00c */
[----:B------:R-:W-:Y:S01]  /*97b0*/  IADD3.X R13, R153, R23, R161, P2, P3 ;  /* 0x00000017990d7210 */ /* 0x000fe200017e64a1 */
[----:B--2---:R-:W-:-:S05]  /*97c0*/  @!P0 IMAD R3, R3, R17, R2 ;  /* 0x0000001103038224 */ /* 0x004fca00078e0202 */
[----:B------:R1:W-:Y:S01]  /*97d0*/  @!P0 STG.E.U8 desc[UR36][R4.64+0x1], R3 ;  /* 0x0000010304008986 */ /* 0x0003e2000c101124 */
[----:B------:R-:W-:-:S04]  /*97e0*/  ISETP.GE.AND P0, PT, R154, 0x9, PT ;  /* 0x000000099a00780c */ /* 0x000fc80003f06270 */
[----:B------:R-:W-:-:S13]  /*97f0*/  ISETP.LT.OR P4, PT, R0, 0x1, !P0 ;  /* 0x000000010000780c */ /* 0x000fda0004781670 */
[----:B-1----:R-:W-:Y:S05]  /*9800*/  @P4 BRA `(.L_x_41) ;  /* 0x00000000000c4947 */ /* 0x002fea0003800000 */
[----:B------:R-:W2:Y:S02]  /*9810*/  LDG.E.U8 R16, desc[UR36][R12.64] ;  /* 0x000000240c107981 */ /* 0x000ea4000c1e1100 */
[----:B--2---:R-:W-:-:S05]  /*9820*/  PRMT R2, R16, 0x8880, RZ ;  /* 0x0000888010027816 */ /* 0x004fca00000000ff */
[----:B------:R-:W-:-:S07]  /*9830*/  IMAD R2, R2, R18, RZ ;  /* 0x0000001202027224 */ /* 0x000fce00078e02ff */
.L_x_41:
[----:B------:R-:W-:Y:S05]  /*9840*/  BSYNC B1 ;  /* 0x0000000000017941 */ /* 0x000fea0003800000 */
.L_x_40:
[----:B------:R-:W2:Y:S01]  /*9850*/  LDL.LU R3, [R1+0x8] ;  /* 0x0000080001037983 */ /* 0x000ea20000300800 */
[----:B------:R-:W-:Y:S01]  /*9860*/  ISETP.LT.OR P2, PT, R0, 0x2, !P0 ;  /* 0x000000020000780c */ /* 0x000fe20004741670 */
[----:B------:R-:W-:Y:S01]  /*9870*/  BSSY B1, `(.L_x_42) ;  /* 0x0000007000017945 */ /* 0x000fe20003800000 */
[----:B--2---:R-:W-:-:S05]  /*9880*/  @!P4 IMAD R3, R3, R17, R2 ;  /* 0x000000110303c224 */ /* 0x004fca00078e0202 */
[----:B------:R1:W-:Y:S06]  /*9890*/  @!P4 STG.E.U8 desc[UR36][R10.64], R3 ;  /* 0x000000030a00c986 */ /* 0x0003ec000c101124 */
[----:B------:R-:W-:Y:S05]  /*98a0*/  @P2 BRA `(.L_x_43) ;  /* 0x00000000000c2947 */ /* 0x000fea0003800000 */
[----:B------:R-:W2:Y:S02]  /*98b0*/  LDG.E.U8 R16, desc[UR36][R12.64+0x1] ;  /* 0x000001240c107981 */ /* 0x000ea4000c1e1100 */
[----:B--2---:R-:W-:-:S05]  /*98c0*/  PRMT R2, R16, 0x8880, RZ ;  /* 0x0000888010027816 */ /* 0x004fca00000000ff */
[----:B------:R-:W-:-:S07]  /*98d0*/  IMAD R2, R2, R18, RZ ;  /* 0x0000001202027224 */ /* 0x000fce00078e02ff */
.L_x_43:
[----:B------:R-:W-:Y:S05]  /*98e0*/  BSYNC B1 ;  /* 0x0000000000017941 */ /* 0x000fea0003800000 */
.L_x_42:
[----:B-1----:R-:W2:Y:S01]  /*98f0*/  LDL.LU R3, [R1+0xc] ;  /* 0x00000c0001037983 */ /* 0x002ea20000300800 */
[----:B------:R-:W-:Y:S01]  /*9900*/  BSSY B1, `(.L_x_44) ;  /* 0x0000009000017945 */ /* 0x000fe20003800000 */
[----:B------:R-:W-:Y:S01]  /*9910*/  ISETP.LT.OR P3, PT, R0, 0xa, !P1 ;  /* 0x0000000a0000780c */ /* 0x000fe20004f61670 */
[----:B--2---:R-:W-:-:S05]  /*9920*/  @!P2 IMAD R3, R3, R17, R2 ;  /* 0x000000110303a224 */ /* 0x004fca00078e0202 */
[----:B------:R1:W-:Y:S01]  /*9930*/  @!P2 STG.E.U8 desc[UR36][R10.64+0x1], R3 ;  /* 0x000001030a00a986 */ /* 0x0003e2000c101124 */
[----:B------:R-:W-:-:S13]  /*9940*/  ISETP.LT.OR P2, PT, R0, 0x9, !P1 ;  /* 0x000000090000780c */ /* 0x000fda0004f41670 */
[----:B-1----:R-:W-:Y:S05]  /*9950*/  @P2 BRA `(.L_x_45) ;  /* 0x00000000000c2947 */ /* 0x002fea0003800000 */
[----:B------:R-:W2:Y:S02]  /*9960*/  LDG.E.U8 R16, desc[UR36][R14.64+0x8] ;  /* 0x000008240e107981 */ /* 0x000ea4000c1e1100 */
[----:B--2---:R-:W-:-:S05]  /*9970*/  PRMT R2, R16, 0x8880, RZ ;  /* 0x0000888010027816 */ /* 0x004fca00000000ff */
[----:B------:R-:W-:-:S07]  /*9980*/  IMAD R2, R2, R18, RZ ;  /* 0x0000001202027224 */ /* 0x000fce00078e02ff */
.L_x_45:
[----:B------:R-:W-:Y:S05]  /*9990*/  BSYNC B1 ;  /* 0x0000000000017941 */ /* 0x000fea0003800000 */
.L_x_44:
[----:B------:R-:W2:Y:S01]  /*99a0*/  LDL.LU R3, [R1+0x10] ;  /* 0x0000100001037983 */ /* 0x000ea20000300800 */
[----:B------:R-:W-:Y:S01]  /*99b0*/  BSSY B1, `(.L_x_46) ;  /* 0x0000007000017945 */ /* 0x000fe20003800000 */
[----:B--2---:R-:W-:-:S05]  /*99c0*/  @!P2 IMAD R3, R3, R17, R2 ;  /* 0x000000110303a224 */ /* 0x004fca00078e0202 */
[----:B------:R1:W-:Y:S01]  /*99d0*/  @!P2 STG.E.U8 desc[UR36][R4.64+0x8], R3 ;  /* 0x000008030400a986 */ /* 0x0003e2000c101124 */
[----:B------:R-:W-:Y:S05]  /*99e0*/  @P3 BRA `(.L_x_47) ;  /* 0x00000000000c3947 */ /* 0x000fea0003800000 */
[----:B------:R-:W2:Y:S02]  /*99f0*/  LDG.E.U8 R16, desc[UR36][R14.64+0x9] ;  /* 0x000009240e107981 */ /* 0x000ea4000c1e1100 */
[----:B--2---:R-:W-:-:S05]  /*9a00*/  PRMT R2, R16, 0x8880, RZ ;  /* 0x0000888010027816 */ /* 0x004fca00000000ff */
[----:B------:R-:W-:-:S07]  /*9a10*/  IMAD R2, R2, R18, RZ ;  /* 0x0000001202027224 */ /* 0x000fce00078e02ff */
.L_x_47:
[----:B------:R-:W-:Y:S05]  /*9a20*/  BSYNC B1 ;  /* 0x0000000000017941 */ /* 0x000fea0003800000 */
.L_x_46:
[----:B-1----:R-:W2:Y:S01]  /*9a30*/  LDL.LU R3, [R1+0x14] ;  /* 0x0000140001037983 */ /* 0x002ea20000300800 */
[C---:B------:R-:W-:Y:S01]  /*9a40*/  ISETP.LT.OR P2, PT, R0.reuse, 0x9, !P0 ;  /* 0x000000090000780c */ /* 0x040fe20004741670 */
[----:B------:R-:W-:Y:S01]  /*9a50*/  BSSY B1, `(.L_x_48) ;  /* 0x000000b000017945 */ /* 0x000fe20003800000 */
[C---:B------:R-:W-:Y:S02]  /*9a60*/  ISETP.LT.OR P4, PT, R0.reuse, 0x11, !P1 ;  /* 0x000000110000780c */ /* 0x040fe40004f81670 */
[C---:B------:R-:W-:Y:S02]  /*9a70*/  ISETP.LT.OR P5, PT, R0.reuse, 0x12, !P1 ;  /* 0x000000120000780c */ /* 0x040fe40004fa1670 */
[----:B------:R-:W-:Y:S01]  /*9a80*/  ISETP.LT.OR P6, PT, R0, 0x11, !P0 ;  /* 0x000000110000780c */ /* 0x000fe200047c1670 */
[----:B--2---:R-:W-:-:S05]  /*9a90*/  @!P3 IMAD R3, R3, R17, R2 ;  /* 0x000000110303b224 */ /* 0x004fca00078e0202 */
[----:B------:R1:W-:Y:S01]  /*9aa0*/  @!P3 STG.E.U8 desc[UR36][R4.64+0x9], R3 ;  /* 0x000009030400b986 */ /* 0x0003e2000c101124 */
[----:B------:R-:W-:Y:S01]  /*9ab0*/  ISETP.LT.OR P3, PT, R0, 0xa, !P0 ;  /* 0x0000000a0000780c */ /* 0x000fe20004761670 */
[----:B------:R-:W-:-:S12]  /*9ac0*/  @P2 BRA `(.L_x_49) ;  /* 0x00000000000c2947 */ /* 0x000fd80003800000 */
[----:B------:R-:W2:Y:S02]  /*9ad0*/  LDG.E.U8 R16, desc[UR36][R12.64+0x8] ;  /* 0x000008240c107981 */ /* 0x000ea4000c1e1100 */
[----:B--2---:R-:W-:-:S05]  /*9ae0*/  PRMT R2, R16, 0x8880, RZ ;  /* 0x0000888010027816 */ /* 0x004fca00000000ff */
[----:B------:R-:W-:-:S07]  /*9af0*/  IMAD R2, R2, R18, RZ ;  /* 0x0000001202027224 */ /* 0x000fce00078e02ff */
.L_x_49:
[----:B------:R-:W-:Y:S05]  /*9b00*/  BSYNC B1 ;  /* 0x0000000000017941 */ /* 0x000fea0003800000 */
.L_x_48:
[----:B-1----:R-:W2:Y:S01]  /*9b10*/  LDL.LU R3, [R1+0x18] ;  /* 0x0000180001037983 */ /* 0x002ea20000300800 */
[----:B------:R-:W-:Y:S01]  /*9b20*/  BSSY B1, `(.L_x_50) ;  /* 0x0000007000017945 */ /* 0x000fe20003800000 */
[----:B--2---:R-:W-:-:S05]  /*9b30*/  @!P2 IMAD R3, R3, R17, R2 ;  /* 0x000000110303a224 */ /* 0x004fca00078e0202 */
[----:B------:R1:W-:Y:S01]  /*9b40*/  @!P2 STG.E.U8 desc[UR36][R10.64+0x8], R3 ;  /* 0x000008030a00a986 */ /* 0x0003e2000c101124 */
[----:B------:R-:W-:Y:S05]  /*9b50*/  @P3 BRA `(.L_x_51) ;  /* 0x00000000000c3947 */ /* 0x000fea0003800000 */
[----:B------:R-:W2:Y:S02]  /*9b60*/  LDG.E.U8 R16, desc[UR36][R12.64+0x9] ;  /* 0x000009240c107981 */ /* 0x000ea4000c1e1100 */
[----:B--2---:R-:W-:-:S05]  /*9b70*/  PRMT R2, R16, 0x8880, RZ ;  /* 0x0000888010027816 */ /* 0x004fca00000000ff */
[----:B------:R-:W-:-:S07]  /*9b80*/  IMAD R2, R2, R18, RZ ;  /* 0x0000001202027224 */ /* 0x000fce00078e02ff */
.L_x_51:
[----:B------:R-:W-:Y:S05]  /*9b90*/  BSYNC B1 ;  /* 0x0000000000017941 */ /* 0x000fea0003800000 */
.L_x_50:
        /* <DEDUP_REMOVED lines=8> */
.L_x_53:
[----:B------:R-:W-:Y:S05]  /*9c20*/  BSYNC B1 ;  /* 0x0000000000017941 */ /* 0x000fea0003800000 */
.L_x_52:
        /* <DEDUP_REMOVED lines=8> */
.L_x_55:
[----:B------:R-:W-:Y:S05]  /*9cb0*/  BSYNC B1 ;  /* 0x0000000000017941 */ /* 0x000fea0003800000 */
.L_x_54:
        /* <DEDUP_REMOVED lines=8> */
.L_x_57:
[----:B------:R-:W-:Y:S05]  /*9d40*/  BSYNC B1 ;  /* 0x0000000000017941 */ /* 0x000fea0003800000 */
.L_x_56:
        /* <DEDUP_REMOVED lines=13> */
.L_x_59:
[----:B------:R-:W-:Y:S05]  /*9e20*/  BSYNC B1 ;  /* 0x0000000000017941 */ /* 0x000fea0003800000 */
.L_x_58:
        /* <DEDUP_REMOVED lines=8> */
.L_x_61:
[----:B------:R-:W-:Y:S05]  /*9eb0*/  BSYNC B1 ;  /* 0x0000000000017941 */ /* 0x000fea0003800000 */
.L_x_60:
        /* <DEDUP_REMOVED lines=8> */
.L_x_63:
[----:B------:R-:W-:Y:S05]  /*9f40*/  BSYNC B1 ;  /* 0x0000000000017941 */ /* 0x000fea0003800000 */
.L_x_62:
        /* <DEDUP_REMOVED lines=8> */
.L_x_65:
[----:B------:R-:W-:Y:S05]  /*9fd0*/  BSYNC B1 ;  /* 0x0000000000017941 */ /* 0x000fea0003800000 */
.L_x_64:
        /* <DEDUP_REMOVED lines=8> */
.L_x_67:
[----:B------:R-:W-:Y:S05]  /*a060*/  BSYNC B1 ;  /* 0x0000000000017941 */ /* 0x000fea0003800000 */
.L_x_66:
        /* <DEDUP_REMOVED lines=13> */
.L_x_69:
[----:B------:R-:W-:Y:S05]  /*a140*/  BSYNC B1 ;  /* 0x0000000000017941 */ /* 0x000fea0003800000 */
.L_x_68:
        /* <DEDUP_REMOVED lines=8> */
.L_x_71:
[----:B------:R-:W-:Y:S05]  /*a1d0*/  BSYNC B1 ;  /* 0x0000000000017941 */ /* 0x000fea0003800000 */
.L_x_70:
        /* <DEDUP_REMOVED lines=8> */
.L_x_73:
[----:B------:R-:W-:Y:S05]  /*a260*/  BSYNC B1 ;  /* 0x0000000000017941 */ /* 0x000fea0003800000 */
.L_x_72:
        /* <DEDUP_REMOVED lines=8> */
.L_x_75:
[----:B------:R-:W-:Y:S05]  /*a2f0*/  BSYNC B1 ;  /* 0x0000000000017941 */ /* 0x000fea0003800000 */
.L_x_74:
        /* <DEDUP_REMOVED lines=8> */
.L_x_77:
[----:B------:R-:W-:Y:S05]  /*a380*/  BSYNC B1 ;  /* 0x0000000000017941 */ /* 0x000fea0003800000 */
.L_x_76:
        /* <DEDUP_REMOVED lines=13> */
.L_x_79:
[----:B------:R-:W-:Y:S05]  /*a460*/  BSYNC B1 ;  /* 0x0000000000017941 */ /* 0x000fea0003800000 */
.L_x_78:
        /* <DEDUP_REMOVED lines=8> */
.L_x_81:
[----:B------:R-:W-:Y:S05]  /*a4f0*/  BSYNC B1 ;  /* 0x0000000000017941 */ /* 0x000fea0003800000 */
.L_x_80:
        /* <DEDUP_REMOVED lines=8> */
.L_x_83:
[----:B------:R-:W-:Y:S05]  /*a580*/  BSYNC B1 ;  /* 0x0000000000017941 */ /* 0x000fea0003800000 */
.L_x_82:
        /* <DEDUP_REMOVED lines=8> */
.L_x_85:
[----:B------:R-:W-:Y:S05]  /*a610*/  BSYNC B1 ;  /* 0x0000000000017941 */ /* 0x000fea0003800000 */
.L_x_84:
        /* <DEDUP_REMOVED lines=8> */
.L_x_87:
[----:B------:R-:W-:Y:S05]  /*a6a0*/  BSYNC B1 ;  /* 0x0000000000017941 */ /* 0x000fea0003800000 */
.L_x_86:
        /* <DEDUP_REMOVED lines=13> */
.L_x_89:
[----:B------:R-:W-:Y:S05]  /*a780*/  BSYNC B1 ;  /* 0x0000000000017941 */ /* 0x000fea0003800000 */
.L_x_88:
        /* <DEDUP_REMOVED lines=8> */
.L_x_91:
[----:B------:R-:W-:Y:S05]  /*a810*/  BSYNC B1 ;  /* 0x0000000000017941 */ /* 0x000fea0003800000 */
.L_x_90:
        /* <DEDUP_REMOVED lines=8> */
.L_x_93:
[----:B------:R-:W-:Y:S05]  /*a8a0*/  BSYNC B1 ;  /* 0x0000000000017941 */ /* 0x000fea0003800000 */
.L_x_92:
        /* <DEDUP_REMOVED lines=8> */
.L_x_95:
[----:B------:R-:W-:Y:S05]  /*a930*/  BSYNC B1 ;  /* 0x0000000000017941 */ /* 0x000fea0003800000 */
.L_x_94:
        /* <DEDUP_REMOVED lines=8> */
.L_x_97:
[----:B------:R-:W-:Y:S05]  /*a9c0*/  BSYNC B1 ;  /* 0x0000000000017941 */ /* 0x000fea0003800000 */
.L_x_96:
        /* <DEDUP_REMOVED lines=13> */
.L_x_99:
[----:B------:R-:W-:Y:S05]  /*aaa0*/  BSYNC B1 ;  /* 0x0000000000017941 */ /* 0x000fea0003800000 */
.L_x_98:
        /* <DEDUP_REMOVED lines=8> */
.L_x_101:
[----:B------:R-:W-:Y:S05]  /*ab30*/  BSYNC B1 ;  /* 0x0000000000017941 */ /* 0x000fea0003800000 */
.L_x_100:
        /* <DEDUP_REMOVED lines=8> */
.L_x_103:
[----:B------:R-:W-:Y:S05]  /*abc0*/  BSYNC B1 ;  /* 0x0000000000017941 */ /* 0x000fea0003800000 */
.L_x_102:
        /* <DEDUP_REMOVED lines=8> */
.L_x_105:
[----:B------:R-:W-:Y:S05]  /*ac50*/  BSYNC B1 ;  /* 0x0000000000017941 */ /* 0x000fea0003800000 */
.L_x_104:
        /* <DEDUP_REMOVED lines=8> */
.L_x_107:
[----:B------:R-:W-:Y:S05]  /*ace0*/  BSYNC B1 ;  /* 0x0000000000017941 */ /* 0x000fea0003800000 */
.L_x_106:
        /* <DEDUP_REMOVED lines=13> */
.L_x_109:
[----:B------:R-:W-:Y:S05]  /*adc0*/  BSYNC B1 ;  /* 0x0000000000017941 */ /* 0x000fea0003800000 */
.L_x_108:
        /* <DEDUP_REMOVED lines=8> */
.L_x_111:
[----:B------:R-:W-:Y:S05]  /*ae50*/  BSYNC B1 ;  /* 0x0000000000017941 */ /* 0x000fea0003800000 */
.L_x_110:
        /* <DEDUP_REMOVED lines=8> */
.L_x_113:
[----:B------:R-:W-:Y:S05]  /*aee0*/  BSYNC B1 ;  /* 0x0000000000017941 */ /* 0x000fea0003800000 */
.L_x_112:
        /* <DEDUP_REMOVED lines=8> */
.L_x_115:
[----:B------:R-:W-:Y:S05]  /*af70*/  BSYNC B1 ;  /* 0x0000000000017941 */ /* 0x000fea0003800000 */
.L_x_114:
        /* <DEDUP_REMOVED lines=8> */
.L_x_117:
[----:B------:R-:W-:Y:S05]  /*b000*/  BSYNC B1 ;  /* 0x0000000000017941 */ /* 0x000fea0003800000 */
.L_x_116:
        /* <DEDUP_REMOVED lines=13> */
.L_x_119:
[----:B------:R-:W-:Y:S05]  /*b0e0*/  BSYNC B1 ;  /* 0x0000000000017941 */ /* 0x000fea0003800000 */
.L_x_118:
        /* <DEDUP_REMOVED lines=8> */
.L_x_121:
[----:B------:R-:W-:Y:S05]  /*b170*/  BSYNC B1 ;  /* 0x0000000000017941 */ /* 0x000fea0003800000 */
.L_x_120:
        /* <DEDUP_REMOVED lines=8> */
.L_x_123:
[----:B------:R-:W-:Y:S05]  /*b200*/  BSYNC B1 ;  /* 0x0000000000017941 */ /* 0x000fea0003800000 */
.L_x_122:
        /* <DEDUP_REMOVED lines=8> */
.L_x_125:
[----:B------:R-:W-:Y:S05]  /*b290*/  BSYNC B1 ;  /* 0x0000000000017941 */ /* 0x000fea0003800000 */
.L_x_124:
        /* <DEDUP_REMOVED lines=8> */
.L_x_127:
[----:B------:R-:W-:Y:S05]  /*b320*/  BSYNC B1 ;  /* 0x0000000000017941 */ /* 0x000fea0003800000 */
.L_x_126:
        /* <DEDUP_REMOVED lines=13> */
.L_x_129:
[----:B------:R-:W-:Y:S05]  /*b400*/  BSYNC B1 ;  /* 0x0000000000017941 */ /* 0x000fea0003800000 */
.L_x_128:
        /* <DEDUP_REMOVED lines=8> */
.L_x_131:
[----:B------:R-:W-:Y:S05]  /*b490*/  BSYNC B1 ;  /* 0x0000000000017941 */ /* 0x000fea0003800000 */
.L_x_130:
        /* <DEDUP_REMOVED lines=8> */
.L_x_133:
[----:B------:R-:W-:Y:S05]  /*b520*/  BSYNC B1 ;  /* 0x0000000000017941 */ /* 0x000fea0003800000 */
.L_x_132:
        /* <DEDUP_REMOVED lines=8> */
.L_x_135:
[----:B------:R-:W-:Y:S05]  /*b5b0*/  BSYNC B1 ;  /* 0x0000000000017941 */ /* 0x000fea0003800000 */
.L_x_134:
        /* <DEDUP_REMOVED lines=8> */
.L_x_137:
[----:B------:R-:W-:Y:S05]  /*b640*/  BSYNC B1 ;  /* 0x0000000000017941 */ /* 0x000fea0003800000 */
.L_x_136:
        /* <DEDUP_REMOVED lines=13> */
.L_x_139:
[----:B------:R-:W-:Y:S05]  /*b720*/  BSYNC B1 ;  /* 0x0000000000017941 */ /* 0x000fea0003800000 */
.L_x_138:
        /* <DEDUP_REMOVED lines=8> */
.L_x_141:
[----:B------:R-:W-:Y:S05]  /*b7b0*/  BSYNC B1 ;  /* 0x0000000000017941 */ /* 0x000fea0003800000 */
.L_x_140:
[----:B-1----:R-:W2:Y:S01]  /*b7c0*/  LDL.LU R3, [R1+0xd0] ;  /* 0x0000d00001037983 */ /* 0x002ea20000300800 */
[----:B------:R-:W-:Y:S01]  /*b7d0*/  BSSY B1, `(.L_x_142) ;  /* 0x0000007000017945 */ /* 0x000fe20003800000 */
[----:B--2---:R-:W-:-:S05]  /*b7e0*/  @!P3 IMAD R3, R3, R17, R2 ;  /* 0x000000110303b224 */ /* 0x004fca00078e0202 */
[----:B------:R1:W-:Y:S01]  /*b7f0*/  @!P3 STG.E.U8 desc[UR36][R4.64+0x68], R3 ;  /* 0x000068030400b986 */ /* 0x0003e2000c101124 */
[----:B------:R-:W-:Y:S05]  /*b800*/  @P5 BRA `(.L_x_143) ;  /* 0x00000000000c5947 */ /* 0x000fea0003800000 */
[----:B------:R-:W1:Y:S02]  /*b810*/  LDG.E.U8 R16, desc[UR36][R14.64+0x69] ;  /* 0x000069240e107981 */ /* 0x000e64000c1e1100 */
[----:B-1----:R-:W-:-:S05]  /*b820*/  PRMT R3, R16, 0x8880, RZ ;  /* 0x0000888010037816 */ /* 0x002fca00000000ff */
[----:B------:R-:W-:-:S07]  /*b830*/  IMAD R2, R3, R18, RZ ;  /* 0x0000001203027224 */ /* 0x000fce00078e02ff */
.L_x_143:
[----:B------:R-:W-:Y:S05]  /*b840*/  BSYNC B1 ;  /* 0x0000000000017941 */ /* 0x000fea0003800000 */
.L_x_142:
        /* <DEDUP_REMOVED lines=8> */
.L_x_145:
[----:B------:R-:W-:Y:S05]  /*b8d0*/  BSYNC B1 ;  /* 0x0000000000017941 */ /* 0x000fea0003800000 */
.L_x_144:
        /* <DEDUP_REMOVED lines=8> */
.L_x_147:
[----:B------:R-:W-:Y:S05]  /*b960*/  BSYNC B1 ;  /* 0x0000000000017941 */ /* 0x000fea0003800000 */
.L_x_146:
        /* <DEDUP_REMOVED lines=10> */
[----:B------:R-:W1:Y:S02]  /*ba10*/  LDG.E.U8 R16, desc[UR36][R14.64+0x70] ;  /* 0x000070240e107981 */ /* 0x000e64000c1e1100 */
[----:B-1----:R-:W-:-:S05]  /*ba20*/  PRMT R3, R16, 0x8880, RZ ;  /* 0x0000888010037816 */ /* 0x002fca00000000ff */
[----:B------:R-:W-:-:S07]  /*ba30*/  IMAD R2, R3, R18, RZ ;  /* 0x0000001203027224 */ /* 0x000fce00078e02ff */
.L_x_149:
[----:B------:R-:W-:Y:S05]  /*ba40*/  BSYNC B1 ;  /* 0x0000000000017941 */ /* 0x000fea0003800000 */
.L_x_148:
        /* <DEDUP_REMOVED lines=8> */
.L_x_151:
[----:B------:R-:W-:Y:S05]  /*bad0*/  BSYNC B1 ;  /* 0x0000000000017941 */ /* 0x000fea0003800000 */
.L_x_150:
        /* <DEDUP_REMOVED lines=8> */
.L_x_153:
[----:B------:R-:W-:Y:S05]  /*bb60*/  BSYNC B1 ;  /* 0x0000000000017941 */ /* 0x000fea0003800000 */
.L_x_152:
        /* <DEDUP_REMOVED lines=8> */
.L_x_155:
[----:B------:R-:W-:Y:S05]  /*bbf0*/  BSYNC B1 ;  /* 0x0000000000017941 */ /* 0x000fea0003800000 */
.L_x_154:
        /* <DEDUP_REMOVED lines=8> */
.L_x_157:
[----:B------:R-:W-:Y:S05]  /*bc80*/  BSYNC B1 ;  /* 0x0000000000017941 */ /* 0x000fea0003800000 */
.L_x_156:
        /* <DEDUP_REMOVED lines=13> */
.L_x_159:
[----:B------:R-:W-:Y:S05]  /*bd60*/  BSYNC B1 ;  /* 0x0000000000017941 */ /* 0x000fea0003800000 */
.L_x_158:
        /* <DEDUP_REMOVED lines=8> */
.L_x_161:
[----:B------:R-:W-:Y:S05]  /*bdf0*/  BSYNC B1 ;  /* 0x0000000000017941 */ /* 0x000fea0003800000 */
.L_x_160:
        /* <DEDUP_REMOVED lines=8> */
.L_x_163:
[----:B------:R-:W-:Y:S05]  /*be80*/  BSYNC B1 ;  /* 0x0000000000017941 */ /* 0x000fea0003800000 */
.L_x_162:
        /* <DEDUP_REMOVED lines=8> */
.L_x_165:
[----:B------:R-:W-:Y:S05]  /*bf10*/  BSYNC B1 ;  /* 0x0000000000017941 */ /* 0x000fea0003800000 */
.L_x_164:
        /* <DEDUP_REMOVED lines=8> */
.L_x_167:
[----:B------:R-:W-:Y:S05]  /*bfa0*/  BSYNC B1 ;  /* 0x0000000000017941 */ /* 0x000fea0003800000 */
.L_x_166:
        /* <DEDUP_REMOVED lines=13> */
.L_x_169:
[----:B------:R-:W-:Y:S05]  /*c080*/  BSYNC B1 ;  /* 0x0000000000017941 */ /* 0x000fea0003800000 */
.L_x_168:
        /* <DEDUP_REMOVED lines=8> */
.L_x_171:
[----:B------:R-:W-:Y:S05]  /*c110*/  BSYNC B1 ;  /* 0x0000000000017941 */ /* 0x000fea0003800000 */
.L_x_170:
        /* <DEDUP_REMOVED lines=8> */
.L_x_173:
[----:B------:R-:W-:Y:S05]  /*c1a0*/  BSYNC B1 ;  /* 0x0000000000017941 */ /* 0x000fea0003800000 */
.L_x_172:
        /* <DEDUP_REMOVED lines=8> */
.L_x_175:
[----:B------:R-:W-:Y:S05]  /*c230*/  BSYNC B1 ;  /* 0x0000000000017941 */ /* 0x000fea0003800000 */
.L_x_174:
        /* <DEDUP_REMOVED lines=8> */
.L_x_177:
[----:B------:R-:W-:Y:S05]  /*c2c0*/  BSYNC B1 ;  /* 0x0000000000017941 */ /* 0x000fea0003800000 */
.L_x_176:
        /* <DEDUP_REMOVED lines=13> */
.L_x_179:
[----:B------:R-:W-:Y:S05]  /*c3a0*/  BSYNC B1 ;  /* 0x0000000000017941 */ /* 0x000fea0003800000 */
.L_x_178:
        /* <DEDUP_REMOVED lines=8> */
.L_x_181:
[----:B------:R-:W-:Y:S05]  /*c430*/  BSYNC B1 ;  /* 0x0000000000017941 */ /* 0x000fea0003800000 */
.L_x_180:
        /* <DEDUP_REMOVED lines=8> */
.L_x_183:
[----:B------:R-:W-:Y:S05]  /*c4c0*/  BSYNC B1 ;  /* 0x0000000000017941 */ /* 0x000fea0003800000 */
.L_x_182:
        /* <DEDUP_REMOVED lines=8> */
.L_x_185:
[----:B------:R-:W-:Y:S05]  /*c550*/  BSYNC B1 ;  /* 0x0000000000017941 */ /* 0x000fea0003800000 */
.L_x_184:
        /* <DEDUP_REMOVED lines=8> */
.L_x_187:
[----:B------:R-:W-:Y:S05]  /*c5e0*/  BSYNC B1 ;  /* 0x0000000000017941 */ /* 0x000fea0003800000 */
.L_x_186:
        /* <DEDUP_REMOVED lines=13> */
.L_x_189:
[----:B------:R-:W-:Y:S05]  /*c6c0*/  BSYNC B1 ;  /* 0x0000000000017941 */ /* 0x000fea0003800000 */
.L_x_188:
        /* <DEDUP_REMOVED lines=8> */
.L_x_191:
[----:B------:R-:W-:Y:S05]  /*c750*/  BSYNC B1 ;  /* 0x0000000000017941 */ /* 0x000fea0003800000 */
.L_x_190:
        /* <DEDUP_REMOVED lines=8> */
.L_x_193:
[----:B------:R-:W-:Y:S05]  /*c7e0*/  BSYNC B1 ;  /* 0x0000000000017941 */ /* 0x000fea0003800000 */
.L_x_192:
        /* <DEDUP_REMOVED lines=8> */
.L_x_195:
[----:B------:R-:W-:Y:S05]  /*c870*/  BSYNC B1 ;  /* 0x0000000000017941 */ /* 0x000fea0003800000 */
.L_x_194:
        /* <DEDUP_REMOVED lines=8> */
.L_x_197:
[----:B------:R-:W-:Y:S05]  /*c900*/  BSYNC B1 ;  /* 0x0000000000017941 */ /* 0x000fea0003800000 */
.L_x_196:
        /* <DEDUP_REMOVED lines=13> */
.L_x_199:
[----:B------:R-:W-:Y:S05]  /*c9e0*/  BSYNC B1 ;  /* 0x0000000000017941 */ /* 0x000fea0003800000 */
.L_x_198:
        /* <DEDUP_REMOVED lines=8> */
.L_x_201:
[----:B------:R-:W-:Y:S05]  /*ca70*/  BSYNC B1 ;  /* 0x0000000000017941 */ /* 0x000fea0003800000 */
.L_x_200:
        /* <DEDUP_REMOVED lines=8> */
.L_x_203:
[----:B------:R-:W-:Y:S05]  /*cb00*/  BSYNC B1 ;  /* 0x0000000000017941 */ /* 0x000fea0003800000 */
.L_x_202:
        /* <DEDUP_REMOVED lines=8> */
.L_x_205:
[----:B------:R-:W-:Y:S05]  /*cb90*/  BSYNC B1 ;  /* 0x0000000000017941 */ /* 0x000fea0003800000 */
.L_x_204:
        /* <DEDUP_REMOVED lines=8> */
.L_x_207:
[----:B------:R-:W-:Y:S05]  /*cc20*/  BSYNC B1 ;  /* 0x0000000000017941 */ /* 0x000fea0003800000 */
.L_x_206:
        /* <DEDUP_REMOVED lines=13> */
.L_x_209:
[----:B------:R-:W-:Y:S05]  /*cd00*/  BSYNC B1 ;  /* 0x0000000000017941 */ /* 0x000fea0003800000 */
.L_x_208:
        /* <DEDUP_REMOVED lines=8> */
.L_x_211:
[----:B------:R-:W-:Y:S05]  /*cd90*/  BSYNC B1 ;  /* 0x0000000000017941 */ /* 0x000fea0003800000 */
.L_x_210:
        /* <DEDUP_REMOVED lines=8> */
.L_x_213:
[----:B------:R-:W-:Y:S05]  /*ce20*/  BSYNC B1 ;  /* 0x0000000000017941 */ /* 0x000fea0003800000 */
.L_x_212:
        /* <DEDUP_REMOVED lines=8> */
.L_x_215:
[----:B------:R-:W-:Y:S05]  /*ceb0*/  BSYNC B1 ;  /* 0x0000000000017941 */ /* 0x000fea0003800000 */
.L_x_214:
        /* <DEDUP_REMOVED lines=8> */
.L_x_217:
[----:B------:R-:W-:Y:S05]  /*cf40*/  BSYNC B1 ;  /* 0x0000000000017941 */ /* 0x000fea0003800000 */
.L_x_216:
        /* <DEDUP_REMOVED lines=13> */
.L_x_219:
[----:B------:R-:W-:Y:S05]  /*d020*/  BSYNC B1 ;  /* 0x0000000000017941 */ /* 0x000fea0003800000 */
.L_x_218:
        /* <DEDUP_REMOVED lines=8> */
.L_x_221:
[----:B------:R-:W-:Y:S05]  /*d0b0*/  BSYNC B1 ;  /* 0x0000000000017941 */ /* 0x000fea0003800000 */
.L_x_220:
        /* <DEDUP_REMOVED lines=8> */
.L_x_223:
[----:B------:R-:W-:Y:S05]  /*d140*/  BSYNC B1 ;  /* 0x0000000000017941 */ /* 0x000fea0003800000 */
.L_x_222:
        /* <DEDUP_REMOVED lines=8> */
.L_x_225:
[----:B------:R-:W-:Y:S05]  /*d1d0*/  BSYNC B1 ;  /* 0x0000000000017941 */ /* 0x000fea0003800000 */
.L_x_224:
        /* <DEDUP_REMOVED lines=8> */
.L_x_227:
[----:B------:R-:W-:Y:S05]  /*d260*/  BSYNC B1 ;  /* 0x0000000000017941 */ /* 0x000fea0003800000 */
.L_x_226:
        /* <DEDUP_REMOVED lines=13> */
.L_x_229:
[----:B------:R-:W-:Y:S05]  /*d340*/  BSYNC B1 ;  /* 0x0000000000017941 */ /* 0x000fea0003800000 */
.L_x_228:
        /* <DEDUP_REMOVED lines=8> */
.L_x_231:
[----:B------:R-:W-:Y:S05]  /*d3d0*/  BSYNC B1 ;  /* 0x0000000000017941 */ /* 0x000fea0003800000 */
.L_x_230:
        /* <DEDUP_REMOVED lines=8> */
.L_x_233:
[----:B------:R-:W-:Y:S05]  /*d460*/  BSYNC B1 ;  /* 0x0000000000017941 */ /* 0x000fea0003800000 */
.L_x_232:
        /* <DEDUP_REMOVED lines=8> */
.L_x_235:
[----:B------:R-:W-:Y:S05]  /*d4f0*/  BSYNC B1 ;  /* 0x0000000000017941 */ /* 0x000fea0003800000 */
.L_x_234:
        /* <DEDUP_REMOVED lines=8> */
.L_x_237:
[----:B------:R-:W-:Y:S05]  /*d580*/  BSYNC B1 ;  /* 0x0000000000017941 */ /* 0x000fea0003800000 */
.L_x_236:
        /* <DEDUP_REMOVED lines=13> */
.L_x_239:
[----:B------:R-:W-:Y:S05]  /*d660*/  BSYNC B1 ;  /* 0x0000000000017941 */ /* 0x000fea0003800000 */
.L_x_238:
        /* <DEDUP_REMOVED lines=8> */
.L_x_241:
[----:B------:R-:W-:Y:S05]  /*d6f0*/  BSYNC B1 ;  /* 0x0000000000017941 */ /* 0x000fea0003800000 */
.L_x_240:
        /* <DEDUP_REMOVED lines=8> */
.L_x_243:
[----:B------:R-:W-:Y:S05]  /*d780*/  BSYNC B1 ;  /* 0x0000000000017941 */ /* 0x000fea0003800000 */
.L_x_242:
        /* <DEDUP_REMOVED lines=8> */
.L_x_245:
[----:B------:R-:W-:Y:S05]  /*d810*/  BSYNC B1 ;  /* 0x0000000000017941 */ /* 0x000fea0003800000 */
.L_x_244:
        /* <DEDUP_REMOVED lines=8> */
.L_x_247:
[----:B------:R-:W-:Y:S05]  /*d8a0*/  BSYNC B1 ;  /* 0x0000000000017941 */ /* 0x000fea0003800000 */
.L_x_246:
        /* <DEDUP_REMOVED lines=13> */
.L_x_249:
[----:B------:R-:W-:Y:S05]  /*d980*/  BSYNC B1 ;  /* 0x0000000000017941 */ /* 0x000fea0003800000 */
.L_x_248:
        /* <DEDUP_REMOVED lines=8> */
.L_x_251:
[----:B------:R-:W-:Y:S05]  /*da10*/  BSYNC B1 ;  /* 0x0000000000017941 */ /* 0x000fea0003800000 */
.L_x_250:
        /* <DEDUP_REMOVED lines=8> */
.L_x_253:
[----:B------:R-:W-:Y:S05]  /*daa0*/  BSYNC B1 ;  /* 0x0000000000017941 */ /* 0x000fea0003800000 */
.L_x_252:
        /* <DEDUP_REMOVED lines=8> */
.L_x_255:
[----:B------:R-:W-:Y:S05]  /*db30*/  BSYNC B1 ;  /* 0x0000000000017941 */ /* 0x000fea0003800000 */
.L_x_254:
        /* <DEDUP_REMOVED lines=8> */
.L_x_257:
[----:B------:R-:W-:Y:S05]  /*dbc0*/  BSYNC B1 ;  /* 0x0000000000017941 */ /* 0x000fea0003800000 */
.L_x_256:
        /* <DEDUP_REMOVED lines=13> */
.L_x_259:
[----:B------:R-:W-:Y:S05]  /*dca0*/  BSYNC B1 ;  /* 0x0000000000017941 */ /* 0x000fea0003800000 */
.L_x_258:
        /* <DEDUP_REMOVED lines=8> */
.L_x_261:
[----:B------:R-:W-:Y:S05]  /*dd30*/  BSYNC B1 ;  /* 0x0000000000017941 */ /* 0x000fea0003800000 */
.L_x_260:
        /* <DEDUP_REMOVED lines=8> */
.L_x_263:
[----:B------:R-:W-:Y:S05]  /*ddc0*/  BSYNC B1 ;  /* 0x0000000000017941 */ /* 0x000fea0003800000 */
.L_x_262:
        /* <DEDUP_REMOVED lines=8> */
.L_x_265:
[----:B------:R-:W-:Y:S05]  /*de50*/  BSYNC B1 ;  /* 0x0000000000017941 */ /* 0x000fea0003800000 */
.L_x_264:
        /* <DEDUP_REMOVED lines=8> */
.L_x_267:
[----:B------:R-:W-:Y:S05]  /*dee0*/  BSYNC B1 ;  /* 0x0000000000017941 */ /* 0x000fea0003800000 */
.L_x_266:
        /* <DEDUP_REMOVED lines=13> */
.L_x_269:
[----:B------:R-:W-:Y:S05]  /*dfc0*/  BSYNC B1 ;  /* 0x0000000000017941 */ /* 0x000fea0003800000 */
.L_x_268:
        /* <DEDUP_REMOVED lines=8> */
.L_x_271:
[----:B------:R-:W-:Y:S05]  /*e050*/  BSYNC B1 ;  /* 0x0000000000017941 */ /* 0x000fea0003800000 */
.L_x_270:
        /* <DEDUP_REMOVED lines=8> */
.L_x_273:
[----:B------:R-:W-:Y:S05]  /*e0e0*/  BSYNC B1 ;  /* 0x0000000000017941 */ /* 0x000fea0003800000 */
.L_x_272:
        /* <DEDUP_REMOVED lines=8> */
.L_x_275:
[----:B------:R-:W-:Y:S05]  /*e170*/  BSYNC B1 ;  /* 0x0000000000017941 */ /* 0x000fea0003800000 */
.L_x_274:
        /* <DEDUP_REMOVED lines=8> */
.L_x_277:
[----:B------:R-:W-:Y:S05]  /*e200*/  BSYNC B1 ;  /* 0x0000000000017941 */ /* 0x000fea0003800000 */
.L_x_276:
[----:B-1----:R-:W2:Y:S01]  /*e210*/  LDL.LU R3, [R1+0x1e0] ;  /* 0x0001e00001037983 */ /* 0x002ea20000300800 */
[C---:B------:R-:W-:Y:S01]  /*e220*/  ISETP.LT.OR P2, PT, R0.reuse, 0xf2, !P1 ;  /* 0x000000f20000780c */ /* 0x040fe20004f41670 */
[----:B------:R-:W-:Y:S01]  /*e230*/  BSSY B1, `(.L_x_278) ;  /* 0x000000c000017945 */ /* 0x000fe20003800000 */
[----:B------:R-:W-:Y:S02]  /*e240*/  ISETP.LT.OR P6, PT, R0, 0xf9, !P1 ;  /* 0x000000f90000780c */ /* 0x000fe40004fc1670 */
[----:B------:R-:W-:Y:S02]  /*e250*/  IADD3 R163, P3, R160, 0x80, RZ ;  /* 0x00000080a0a37810 */ /* 0x000fe40007f7e0ff */
        /* <DEDUP_REMOVED lines=9> */
.L_x_279:
[----:B------:R-:W-:Y:S05]  /*e2f0*/  BSYNC B1 ;  /* 0x0000000000017941 */ /* 0x000fea0003800000 */
.L_x_278:
        /* <DEDUP_REMOVED lines=8> */
.L_x_281:
[----:B------:R-:W-:Y:S05]  /*e380*/  BSYNC B1 ;  /* 0x0000000000017941 */ /* 0x000fea0003800000 */
.L_x_280:
        /* <DEDUP_REMOVED lines=8> */
.L_x_283:
[----:B------:R-:W-:Y:S05]  /*e410*/  BSYNC B1 ;  /* 0x0000000000017941 */ /* 0x000fea0003800000 */
.L_x_282:
        /* <DEDUP_REMOVED lines=8> */
.L_x_285:
[----:B------:R-:W-:Y:S05]  /*e4a0*/  BSYNC B1 ;  /* 0x0000000000017941 */ /* 0x000fea0003800000 */
.L_x_284:
[----:B-1----:R-:W2:Y:S01]  /*e4b0*/  LDL.LU R3, [R1+0x1f0] ;  /* 0x0001f00001037983 */ /* 0x002ea20000300800 */
[----:B------:R-:W-:Y:S01]  /*e4c0*/  BSSY B1, `(.L_x_286) ;  /* 0x0000008000017945 */ /* 0x000fe20003800000 */
[----:B------:R-:W-:-:S04]  /*e4d0*/  IMAD.WIDE.U32 R160, R163, R20, R158 ;  /* 0x00000014a3a07225 */ /* 0x000fc800078e009e */
[----:B--2---:R-:W-:-:S05]  /*e4e0*/  @!P6 IMAD R3, R3, R17, R2 ;  /* 0x000000110303e224 */ /* 0x004fca00078e0202 */
[----:B------:R1:W-:Y:S01]  /*e4f0*/  @!P6 STG.E.U8 desc[UR36][R4.64+0xf8], R3 ;  /* 0x0000f8030400e986 */ /* 0x0003e2000c101124 */
[----:B------:R-:W-:Y:S05]  /*e500*/  @P1 BRA `(.L_x_287) ;  /* 0x00000000000c1947 */ /* 0x000fea0003800000 */
[----:B------:R-:W1:Y:S02]  /*e510*/  LDG.E.U8 R16, desc[UR36][R14.64+0xf9] ;  /* 0x0000f9240e107981 */ /* 0x000e64000c1e1100 */
[----:B-1----:R-:W-:-:S05]  /*e520*/  PRMT R3, R16, 0x8880, RZ ;  /* 0x0000888010037816 */ /* 0x002fca00000000ff */
[----:B------:R-:W-:-:S07]  /*e530*/  IMAD R2, R3, R18, RZ ;  /* 0x0000001203027224 */ /* 0x000fce00078e02ff */
.L_x_287:
[----:B------:R-:W-:Y:S05]  /*e540*/  BSYNC B1 ;  /* 0x0000000000017941 */ /* 0x000fea0003800000 */
.L_x_286:
[----:B-1----:R-:W2:Y:S01]  /*e550*/  LDL.LU R3, [R1+0x1f4] ;  /* 0x0001f40001037983 */ /* 0x002ea20000300800 */
[----:B------:R-:W-:Y:S01]  /*e560*/  IMAD.WIDE.U32 R158, R163, R20, R152 ;  /* 0x00000014a39e7225 */ /* 0x000fe200078e0098 */
[----:B0-----:R-:W-:Y:S01]  /*e570*/  IADD3.X R15, RZ, UR9, RZ, P3, !PT ;  /* 0x00000009ff0f7c10 */ /* 0x001fe20009ffe4ff */
[----:B------:R-:W-:Y:S01]  /*e580*/  BSSY B1, `(.L_x_288) ;  /* 0x000000e000017945 */ /* 0x000fe20003800000 */
[----:B------:R-:W-:Y:S02]  /*e590*/  ISETP.GE.AND P2, PT, R154, 0x81, PT ;  /* 0x000000819a00780c */ /* 0x000fe40003f46270 */
[----:B------:R-:W-:Y:S01]  /*e5a0*/  IADD3 R156, P5, P4, R156, R22, R160 ;  /* 0x000000169c9c7210 */ /* 0x000fe20007cbe0a0 */
[----:B------:R-:W-:Y:S01]  /*e5b0*/  IMAD R20, R15, R20, RZ ;  /* 0x000000140f147224 */ /* 0x000fe200078e02ff */
[----:B------:R-:W-:Y:S02]  /*e5c0*/  ISETP.LT.OR P6, PT, R0, 0x1, !P2 ;  /* 0x000000010000780c */ /* 0x000fe400057c1670 */
[----:B------:R-:W-:Y:S01]  /*e5d0*/  IADD3 R14, P3, R158, R22, RZ ;  /* 0x000000169e0e7210 */ /* 0x000fe20007f7e0ff */
[----:B--2---:R-:W-:-:S05]  /*e5e0*/  @!P1 IMAD R3, R3, R17, R2 ;  /* 0x0000001103039224 */ /* 0x004fca00078e0202 */
[----:B------:R0:W-:Y:S01]  /*e5f0*/  @!P1 STG.E.U8 desc[UR36][R4.64+0xf9], R3 ;  /* 0x0000f90304009986 */ /* 0x0001e2000c101124 */
[C---:B------:R-:W-:Y:S02]  /*e600*/  ISETP.LT.OR P1, PT, R0.reuse, 0xf9, !P0 ;  /* 0x000000f90000780c */ /* 0x040fe40004721670 */
[----:B------:R-:W-:-:S11]  /*e610*/  ISETP.LT.OR P0, PT, R0, 0xfa, !P0 ;  /* 0x000000fa0000780c */ /* 0x000fd60004701670 */
[----:B0-----:R-:W-:Y:S05]  /*e620*/  @P1 BRA `(.L_x_289) ;  /* 0x00000000000c1947 */ /* 0x001fea0003800000 */
[----:B------:R-:W2:Y:S02]  /*e630*/  LDG.E.U8 R16, desc[UR36][R12.64+0xf8] ;  /* 0x0000f8240c107981 */ /* 0x000ea4000c1e1100 */
[----:B--2---:R-:W-:-:S05]  /*e640*/  PRMT R3, R16, 0x8880, RZ ;  /* 0x0000888010037816 */ /* 0x004fca00000000ff */
[----:B------:R-:W-:-:S07]  /*e650*/  IMAD R2, R3, R18, RZ ;  /* 0x0000001203027224 */ /* 0x000fce00078e02ff */
.L_x_289:
[----:B------:R-:W-:Y:S05]  /*e660*/  BSYNC B1 ;  /* 0x0000000000017941 */ /* 0x000fea0003800000 */
.L_x_288:
[----:B------:R-:W2:Y:S01]  /*e670*/  LDL.LU R3, [R1+0x1f8] ;  /* 0x0001f80001037983 */ /* 0x000ea20000300800 */
[----:B------:R-:W-:Y:S01]  /*e680*/  BSSY B1, `(.L_x_290) ;  /* 0x0000008000017945 */ /* 0x000fe20003800000 */
[----:B------:R-:W-:Y:S02]  /*e690*/  IMAD R21, R163, R21, R20 ;  /* 0x00000015a3157224 */ /* 0x000fe400078e0214 */
[----:B--2---:R-:W-:-:S05]  /*e6a0*/  @!P1 IMAD R3, R3, R17, R2 ;  /* 0x0000001103039224 */ /* 0x004fca00078e0202 */
[----:B------:R0:W-:Y:S01]  /*e6b0*/  @!P1 STG.E.U8 desc[UR36][R10.64+0xf8], R3 ;  /* 0x0000f8030a009986 */ /* 0x0001e2000c101124 */
[----:B------:R-:W-:Y:S05]  /*e6c0*/  @P0 BRA `(.L_x_291) ;  /* 0x00000000000c0947 */ /* 0x000fea0003800000 */
[----:B------:R-:W0:Y:S02]  /*e6d0*/  LDG.E.U8 R16, desc[UR36][R12.64+0xf9] ;  /* 0x0000f9240c107981 */ /* 0x000e24000c1e1100 */
[----:B0-----:R-:W-:-:S05]  /*e6e0*/  PRMT R3, R16, 0x8880, RZ ;  /* 0x0000888010037816 */ /* 0x001fca00000000ff */
[----:B------:R-:W-:-:S07]  /*e6f0*/  IMAD R2, R3, R18, RZ ;  /* 0x0000001203027224 */ /* 0x000fce00078e02ff */
.L_x_291:
[----:B------:R-:W-:Y:S05]  /*e700*/  BSYNC B1 ;  /* 0x0000000000017941 */ /* 0x000fea0003800000 */
.L_x_290:
[----:B0-----:R-:W2:Y:S01]  /*e710*/  LDL.LU R3, [R1+0x1fc] ;  /* 0x0001fc0001037983 */ /* 0x001ea20000300800 */
[----:B------:R-:W-:Y:S01]  /*e720*/  BSSY B1, `(.L_x_292) ;  /* 0x0000009000017945 */ /* 0x000fe20003800000 */
[----:B------:R-:W-:Y:S01]  /*e730*/  IADD3.X R15, R23, R159, R21, P3, !PT ;  /* 0x0000009f170f7210 */ /* 0x000fe20001ffe415 */
[----:B------:R-:W-:Y:S02]  /*e740*/  IMAD.IADD R160, R21, 0x1, R161 ;  /* 0x0000000115a07824 */ /* 0x000fe400078e02a1 */
[----:B--2---:R-:W-:-:S05]  /*e750*/  @!P0 IMAD R3, R3, R17, R2 ;  /* 0x0000001103038224 */ /* 0x004fca00078e0202 */
[----:B------:R0:W-:Y:S01]  /*e760*/  @!P0 STG.E.U8 desc[UR36][R10.64+0xf9], R3 ;  /* 0x0000f9030a008986 */ /* 0x0001e2000c101124 */
[----:B------:R-:W-:Y:S05]  /*e770*/  @P6 BRA `(.L_x_293) ;  /* 0x00000000000c6947 */ /* 0x000fea0003800000 */
[----:B------:R-:W0:Y:S02]  /*e780*/  LDG.E.U8 R16, desc[UR36][R14.64] ;  /* 0x000000240e107981 */ /* 0x000e24000c1e1100 */
[----:B0-----:R-:W-:-:S05]  /*e790*/  PRMT R3, R16, 0x8880, RZ ;  /* 0x0000888010037816 */ /* 0x001fca00000000ff */
[----:B------:R-:W-:-:S07]  /*e7a0*/  IMAD R2, R3, R18, RZ ;  /* 0x0000001203027224 */ /* 0x000fce00078e02ff */
.L_x_293:
[----:B------:R-:W-:Y:S05]  /*e7b0*/  BSYNC B1 ;  /* 0x0000000000017941 */ /* 0x000fea0003800000 */
.L_x_292:
[----:B------:R-:W-:Y:S01]  /*e7c0*/  ISETP.LT.OR P3, PT, R0, 0x2, !P2 ;  /* 0x000000020000780c */ /* 0x000fe20005761670 */
[----:B0-----:R-:W-:Y:S01]  /*e7d0*/  @!P6 IMAD R3, R24, R17, R2 ;  /* 0x000000111803e224 */ /* 0x001fe200078e0202 */
[----:B------:R-:W-:Y:S01]  /*e7e0*/  ISETP.GE.AND P0, PT, R154, 0x89, PT ;  /* 0x000000899a00780c */ /* 0x000fe20003f06270 */
[----:B------:R-:W-:Y:S01]  /*e7f0*/  BSSY B1, `(.L_x_294) ;  /* 0x000000b000017945 */ /* 0x000fe20003800000 */
[----:B------:R-:W-:Y:S02]  /*e800*/  IADD3.X R157, R153, R23, R160, P5, P4 ;  /* 0x00000017999d7210 */ /* 0x000fe40002fe84a0 */
[----:B------:R0:W-:Y:S01]  /*e810*/  @!P6 STG.E.U8 desc[UR36][R6.64], R3 ;  /* 0x000000030600e986 */ /* 0x0001e2000c101124 */
[C---:B------:R-:W-:Y:S02]  /*e820*/  ISETP.LT.OR P4, PT, R0.reuse, 0x1, !P0 ;  /* 0x000000010000780c */ /* 0x040fe40004781670 */
[C---:B------:R-:W-:Y:S02]  /*e830*/  ISETP.LT.OR P5, PT, R0.reuse, 0x2, !P0 ;  /* 0x000000020000780c */ /* 0x040fe400047a1670 */
[----:B------:R-:W-:-:S02]  /*e840*/  ISETP.LT.OR P6, PT, R0, 0x9, !P2 ;  /* 0x000000090000780c */ /* 0x000fc400057c1670 */
[----:B------:R-:W-:Y:S01]  /*e850*/  ISETP.LT.OR P1, PT, R0, 0xa, !P2 ;  /* 0x0000000a0000780c */ /* 0x000fe20005721670 */
[----:B------:R-:W-:-:S12]  /*e860*/  @P3 BRA `(.L_x_295) ;  /* 0x00000000000c3947 */ /* 0x000fd80003800000 */
[----:B------:R-:W0:Y:S02]  /*e870*/  LDG.E.U8 R16, desc[UR36][R14.64+0x1] ;  /* 0x000001240e107981 */ /* 0x000e24000c1e1100 */
[----:B0-----:R-:W-:-:S05]  /*e880*/  PRMT R3, R16, 0x8880, RZ ;  /* 0x0000888010037816 */ /* 0x001fca00000000ff */
[----:B------:R-:W-:-:S07]  /*e890*/  IMAD R2, R3, R18, RZ ;  /* 0x0000001203027224 */ /* 0x000fce00078e02ff */
.L_x_295:
[----:B------:R-:W-:Y:S05]  /*e8a0*/  BSYNC B1 ;  /* 0x0000000000017941 */ /* 0x000fea0003800000 */
.L_x_294:
[----:B------:R-:W-:Y:S01]  /*e8b0*/  @!P3 IMAD R25, R25, R17, R2 ;  /* 0x000000111919b224 */ /* 0x000fe200078e0202 */
[----:B------:R-:W-:Y:S04]  /*e8c0*/  BSSY B1, `(.L_x_296) ;  /* 0x0000006000017945 */ /* 0x000fe80003800000 */
[----:B------:R1:W-:Y:S01]  /*e8d0*/  @!P3 STG.E.U8 desc[UR36][R6.64+0x1], R25 ;  /* 0x000001190600b986 */ /* 0x0003e2000c101124 */
[----:B------:R-:W-:Y:S05]  /*e8e0*/  @P4 BRA `(.L_x_297) ;  /* 0x00000000000c4947 */ /* 0x000fea0003800000 */
[----:B------:R-:W0:Y:S02]  /*e8f0*/  LDG.E.U8 R16, desc[UR36][R156.64] ;  /* 0x000000249c107981 */ /* 0x000e24000c1e1100 */
[----:B0-----:R-:W-:-:S05]  /*e900*/  PRMT R3, R16, 0x8880, RZ ;  /* 0x0000888010037816 */ /* 0x001fca00000000ff */
[----:B------:R-:W-:-:S07]  /*e910*/  IMAD R2, R3, R18, RZ ;  /* 0x0000001203027224 */ /* 0x000fce00078e02ff */
.L_x_297:
[----:B------:R-:W-:Y:S05]  /*e920*/  BSYNC B1 ;  /* 0x0000000000017941 */ /* 0x000fea0003800000 */
.L_x_296:
[----:B0-----:R-:W-:Y:S01]  /*e930*/  @!P4 IMAD R3, R26, R17, R2 ;  /* 0x000000111a03c224 */ /* 0x001fe200078e0202 */
[----:B------:R-:W-:Y:S04]  /*e940*/  BSSY B1, `(.L_x_298) ;  /* 0x0000006000017945 */ /* 0x000fe80003800000 */
[----:B------:R0:W-:Y:S01]  /*e950*/  @!P4 STG.E.U8 desc[UR36][R8.64], R3 ;  /* 0x000000030800c986 */ /* 0x0001e2000c101124 */
[----:B------:R-:W-:Y:S05]  /*e960*/  @P5 BRA `(.L_x_299) ;  /* 0x00000000000c5947 */ /* 0x000fea0003800000 */
[----:B------:R-:W0:Y:S02]  /*e970*/  LDG.E.U8 R16, desc[UR36][R156.64+0x1] ;  /* 0x000001249c107981 */ /* 0x000e24000c1e1100 */
[----:B0-----:R-:W-:-:S05]  /*e980*/  PRMT R3, R16, 0x8880, RZ ;  /* 0x0000888010037816 */ /* 0x001fca00000000ff */
[----:B------:R-:W-:-:S07]  /*e990*/  IMAD R2, R3, R18, RZ ;  /* 0x0000001203027224 */ /* 0x000fce00078e02ff */
.L_x_299:
[----:B------:R-:W-:Y:S05]  /*e9a0*/  BSYNC B1 ;  /* 0x0000000000017941 */ /* 0x000fea0003800000 */
.L_x_298:
[----:B------:R-:W-:Y:S01]  /*e9b0*/  @!P5 IMAD R27, R27, R17, R2 ;  /* 0x000000111b1bd224 */ /* 0x000fe200078e0202 */
[----:B------:R-:W-:Y:S04]  /*e9c0*/  BSSY B1, `(.L_x_300) ;  /* 0x0000006000017945 */ /* 0x000fe80003800000 */
[----:B------:R2:W-:Y:S01]  /*e9d0*/  @!P5 STG.E.U8 desc[UR36][R8.64+0x1], R27 ;  /* 0x0000011b0800d986 */ /* 0x0005e2000c101124 */
[----:B------:R-:W-:Y:S05]  /*e9e0*/  @P6 BRA `(.L_x_301) ;  /* 0x00000000000c6947 */ /* 0x000fea0003800000 */
[----:B------:R-:W0:Y:S02]  /*e9f0*/  LDG.E.U8 R16, desc[UR36][R14.64+0x8] ;  /* 0x000008240e107981 */ /* 0x000e24000c1e1100 */
[----:B0-----:R-:W-:-:S05]  /*ea00*/  PRMT R3, R16, 0x8880, RZ ;  /* 0x0000888010037816 */ /* 0x001fca00000000ff */
[----:B------:R-:W-:-:S07]  /*ea10*/  IMAD R2, R3, R18, RZ ;  /* 0x0000001203027224 */ /* 0x000fce00078e02ff */
.L_x_301:
[----:B------:R-:W-:Y:S05]  /*ea20*/  BSYNC B1 ;  /* 0x0000000000017941 */ /* 0x000fea0003800000 */
.L_x_300:
[----:B0-----:R-:W-:Y:S01]  /*ea30*/  @!P6 IMAD R3, R28, R17, R2 ;  /* 0x000000111c03e224 */ /* 0x001fe200078e0202 */
[----:B------:R-:W-:Y:S04]  /*ea40*/  BSSY B1, `(.L_x_302) ;  /* 0x0000006000017945 */ /* 0x000fe80003800000 */
[----:B------:R0:W-:Y:S01]  /*ea50*/  @!P6 STG.E.U8 desc[UR36][R6.64+0x8], R3 ;  /* 0x000008030600e986 */ /* 0x0001e2000c101124 */
[----:B------:R-:W-:Y:S05]  /*ea60*/  @P1 BRA `(.L_x_303) ;  /* 0x00000000000c1947 */ /* 0x000fea0003800000 */
[----:B------:R-:W0:Y:S02]  /*ea70*/  LDG.E.U8 R16, desc[UR36][R14.64+0x9] ;  /* 0x000009240e107981 */ /* 0x000e24000c1e1100 */
[----:B0-----:R-:W-:-:S05]  /*ea80*/  PRMT R3, R16, 0x8880, RZ ;  /* 0x0000888010037816 */ /* 0x001fca00000000ff */
[----:B------:R-:W-:-:S07]  /*ea90*/  IMAD R2, R3, R18, RZ ;  /* 0x0000001203027224 */ /* 0x000fce00078e02ff */
.L_x_303:
[----:B------:R-:W-:Y:S05]  /*eaa0*/  BSYNC B1 ;  /* 0x0000000000017941 */ /* 0x000fea0003800000 */
.L_x_302:
[C---:B------:R-:W-:Y:S01]  /*eab0*/  ISETP.LT.OR P4, PT, R0.reuse, 0x9, !P0 ;  /* 0x000000090000780c */ /* 0x040fe20004781670 */
[----:B------:R-:W-:Y:S01]  /*eac0*/  @!P1 IMAD R29, R29, R17, R2 ;  /* 0x000000111d1d9224 */ /* 0x000fe200078e0202 */
[----:B------:R-:W-:Y:S01]  /*ead0*/  BSSY B1, `(.L_x_304) ;  /* 0x000000a000017945 */ /* 0x000fe20003800000 */
[C---:B------:R-:W-:Y:S02]  /*eae0*/  ISETP.LT.OR P3, PT, R0.reuse, 0xa, !P0 ;  /* 0x0000000a0000780c */ /* 0x040fe40004761670 */
[C---:B------:R-:W-:Y:S01]  /*eaf0*/  ISETP.LT.OR P5, PT, R0.reuse, 0x11, !P2 ;  /* 0x000000110000780c */ /* 0x040fe200057a1670 */
[----:B------:R3:W-:Y:S01]  /*eb00*/  @!P1 STG.E.U8 desc[UR36][R6.64+0x9], R29 ;  /* 0x0000091d06009986 */ /* 0x0007e2000c101124 */
[C---:B------:R-:W-:Y:S02]  /*eb10*/  ISETP.LT.OR P6, PT, R0.reuse, 0x12, !P2 ;  /* 0x000000120000780c */ /* 0x040fe400057c1670 */
[----:B------:R-:W-:-:S04]  /*eb20*/  ISETP.LT.OR P1, PT, R0, 0x11, !P0 ;  /* 0x000000110000780c */ /* 0x000fc80004721670 */
[----:B------:R-:W-:Y:S09]  /*eb30*/  @P4 BRA `(.L_x_305) ;  /* 0x00000000000c4947 */ /* 0x000ff20003800000 */
[----:B------:R-:W0:Y:S02]  /*eb40*/  LDG.E.U8 R16, desc[UR36][R156.64+0x8] ;  /* 0x000008249c107981 */ /* 0x000e24000c1e1100 */
[----:B0-----:R-:W-:-:S05]  /*eb50*/  PRMT R3, R16, 0x8880, RZ ;  /* 0x0000888010037816 */ /* 0x001fca00000000ff */
[----:B------:R-:W-:-:S07]  /*eb60*/  IMAD R2, R3, R18, RZ ;  /* 0x0000001203027224 */ /* 0x000fce00078e02ff */
.L_x_305:
[----:B------:R-:W-:Y:S05]  /*eb70*/  BSYNC B1 ;  /* 0x0000000000017941 */ /* 0x000fea0003800000 */
.L_x_304:
[----:B0-----:R-:W-:Y:S01]  /*eb80*/  @!P4 IMAD R3, R30, R17, R2 ;  /* 0x000000111e03c224 */ /* 0x001fe200078e0202 */
[----:B------:R-:W-:Y:S04]  /*eb90*/  BSSY B1, `(.L_x_306) ;  /* 0x0000006000017945 */ /* 0x000fe80003800000 */
[----:B------:R0:W-:Y:S01]  /*eba0*/  @!P4 STG.E.U8 desc[UR36][R8.64+0x8], R3 ;  /* 0x000008030800c986 */ /* 0x0001e2000c101124 */
[----:B------:R-:W-:Y:S05]  /*ebb0*/  @P3 BRA `(.L_x_307) ;  /* 0x00000000000c3947 */ /* 0x000fea0003800000 */
[----:B------:R-:W0:Y:S02]  /*ebc0*/  LDG.E.U8 R16, desc[UR36][R156.64+0x9] ;  /* 0x000009249c107981 */ /* 0x000e24000c1e1100 */
[----:B0-----:R-:W-:-:S05]  /*ebd0*/  PRMT R3, R16, 0x8880, RZ ;  /* 0x0000888010037816 */ /* 0x001fca00000000ff */
[----:B------:R-:W-:-:S07]  /*ebe0*/  IMAD R2, R3, R18, RZ ;  /* 0x0000001203027224 */ /* 0x000fce00078e02ff */
.L_x_307:
[----:B------:R-:W-:Y:S05]  /*ebf0*/  BSYNC B1 ;  /* 0x0000000000017941 */ /* 0x000fea0003800000 */
.L_x_306:
[----:B------:R-:W-:Y:S01]  /*ec00*/  @!P3 IMAD R31, R31, R17, R2 ;  /* 0x000000111f1fb224 */ /* 0x000fe200078e0202 */
[----:B------:R-:W-:Y:S04]  /*ec10*/  BSSY B1, `(.L_x_308) ;  /* 0x0000006000017945 */ /* 0x000fe80003800000 */
[----:B------:R4:W-:Y:S01]  /*ec20*/  @!P3 STG.E.U8 desc[UR36][R8.64+0x9], R31 ;  /* 0x0000091f0800b986 */ /* 0x0009e2000c101124 */
[----:B------:R-:W-:Y:S05]  /*ec30*/  @P5 BRA `(.L_x_309) ;  /* 0x00000000000c5947 */ /* 0x000fea0003800000 */
[----:B------:R-:W0:Y:S02]  /*ec40*/  LDG.E.U8 R16, desc[UR36][R14.64+0x10] ;  /* 0x000010240e107981 */ /* 0x000e24000c1e1100 */
[----:B0-----:R-:W-:-:S05]  /*ec50*/  PRMT R3, R16, 0x8880, RZ ;  /* 0x0000888010037816 */ /* 0x001fca00000000ff */
[----:B------:R-:W-:-:S07]  /*ec60*/  IMAD R2, R3, R18, RZ ;  /* 0x0000001203027224 */ /* 0x000fce00078e02ff */
.L_x_309:
[----:B------:R-:W-:Y:S05]  /*ec70*/  BSYNC B1 ;  /* 0x0000000000017941 */ /* 0x000fea0003800000 */
.L_x_308:
[----:B0-----:R-:W-:Y:S01]  /*ec80*/  @!P5 IMAD R3, R32, R17, R2 ;  /* 0x000000112003d224 */ /* 0x001fe200078e0202 */
[----:B------:R-:W-:Y:S04]  /*ec90*/  BSSY B1, `(.L_x_310) ;  /* 0x0000006000017945 */ /* 0x000fe80003800000 */
[----:B------:R0:W-:Y:S01]  /*eca0*/  @!P5 STG.E.U8 desc[UR36][R6.64+0x10], R3 ;  /* 0x000010030600d986 */ /* 0x0001e2000c101124 */
[----:B------:R-:W-:Y:S05]  /*ecb0*/  @P6 BRA `(.L_x_311) ;  /* 0x00000000000c6947 */ /* 0x000fea0003800000 */
[----:B------:R-:W0:Y:S02]  /*ecc0*/  LDG.E.U8 R16, desc[UR36][R14.64+0x11] ;  /* 0x000011240e107981 */ /* 0x000e24000c1e1100 */
[----:B0-----:R-:W-:-:S05]  /*ecd0*/  PRMT R3, R16, 0x8880, RZ ;  /* 0x0000888010037816 */ /* 0x001fca00000000ff */
[----:B------:R-:W-:-:S07]  /*ece0*/  IMAD R2, R3, R18, RZ ;  /* 0x0000001203027224 */ /* 0x000fce00078e02ff */
.L_x_311:
[----:B------:R-:W-:Y:S05]  /*ecf0*/  BSYNC B1 ;  /* 0x0000000000017941 */ /* 0x000fea0003800000 */
.L_x_310:
[----:B------:R-:W-:Y:S01]  /*ed00*/  @!P6 IMAD R33, R33, R17, R2 ;  /* 0x000000112121e224 */ /* 0x000fe200078e0202 */
[----:B------:R-:W-:Y:S04]  /*ed10*/  BSSY B1, `(.L_x_312) ;  /* 0x0000006000017945 */ /* 0x000fe80003800000 */
[----:B------:R0:W-:Y:S01]  /*ed20*/  @!P6 STG.E.U8 desc[UR36][R6.64+0x11], R33 ;  /* 0x000011210600e986 */ /* 0x0001e2000c101124 */
[----:B------:R-:W-:Y:S05]  /*ed30*/  @P1 BRA `(.L_x_313) ;  /* 0x00000000000c1947 */ /* 0x000fea0003800000 */
[----:B------:R-:W0:Y:S02]  /*ed40*/  LDG.E.U8 R16, desc[UR36][R156.64+0x10] ;  /* 0x000010249c107981 */ /* 0x000e24000c1e1100 */
[----:B0-----:R-:W-:-:S05]  /*ed50*/  PRMT R3, R16, 0x8880, RZ ;  /* 0x0000888010037816 */ /* 0x001fca00000000ff */
[----:B------:R-:W-:-:S07]  /*ed60*/  IMAD R2, R3, R18, RZ ;  /* 0x0000001203027224 */ /* 0x000fce00078e02ff */
.L_x_313:
[----:B------:R-:W-:Y:S05]  /*ed70*/  BSYNC B1 ;  /* 0x0000000000017941 */ /* 0x000fea0003800000 */
.L_x_312:
[----:B------:R-:W-:Y:S01]  /*ed80*/  ISETP.LT.OR P4, PT, R0, 0x12, !P0 ;  /* 0x000000120000780c */ /* 0x000fe20004781670 */
[----:B0-----:R-:W-:Y:S01]  /*ed90*/  @!P1 IMAD R3, R34, R17, R2 ;  /* 0x0000001122039224 */ /* 0x001fe200078e0202 */
        /* <DEDUP_REMOVED lines=10> */
.L_x_315:
[----:B------:R-:W-:Y:S05]  /*ee40*/  BSYNC B1 ;  /* 0x0000000000017941 */ /* 0x000fea0003800000 */
.L_x_314:
[----:B------:R-:W-:Y:S01]  /*ee50*/  @!P4 IMAD R35, R35, R17, R2 ;  /* 0x000000112323c224 */ /* 0x000fe200078e0202 */
[----:B------:R-:W-:Y:S04]  /*ee60*/  BSSY B1, `(.L_x_316) ;  /* 0x0000006000017945 */ /* 0x000fe80003800000 */
[----:B------:R0:W-:Y:S01]  /*ee70*/  @!P4 STG.E.U8 desc[UR36][R8.64+0x11], R35 ;  /* 0x000011230800c986 */ /* 0x0001e2000c101124 */
[----:B------:R-:W-:Y:S05]  /*ee80*/  @P3 BRA `(.L_x_317) ;  /* 0x00000000000c3947 */ /* 0x000fea0003800000 */
[----:B------:R-:W0:Y:S02]  /*ee90*/  LDG.E.U8 R16, desc[UR36][R14.64+0x18] ;  /* 0x000018240e107981 */ /* 0x000e24000c1e1100 */
[----:B0-----:R-:W-:-:S05]  /*eea0*/  PRMT R3, R16, 0x8880, RZ ;  /* 0x0000888010037816 */ /* 0x001fca00000000ff */
[----:B------:R-:W-:-:S07]  /*eeb0*/  IMAD R2, R3, R18, RZ ;  /* 0x0000001203027224 */ /* 0x000fce00078e02ff */
.L_x_317:
[----:B------:R-:W-:Y:S05]  /*eec0*/  BSYNC B1 ;  /* 0x0000000000017941 */ /* 0x000fea0003800000 */
.L_x_316:
[----:B0-----:R-:W-:Y:S01]  /*eed0*/  @!P3 IMAD R3, R36, R17, R2 ;  /* 0x000000112403b224 */ /* 0x001fe200078e0202 */
[----:B------:R-:W-:Y:S04]  /*eee0*/  BSSY B1, `(.L_x_318) ;  /* 0x0000006000017945 */ /* 0x000fe80003800000 */
[----:B------:R0:W-:Y:S01]  /*eef0*/  @!P3 STG.E.U8 desc[UR36][R6.64+0x18], R3 ;  /* 0x000018030600b986 */ /* 0x0001e2000c101124 */
[----:B------:R-:W-:Y:S05]  /*ef00*/  @P5 BRA `(.L_x_319) ;  /* 0x00000000000c5947 */ /* 0x000fea0003800000 */
[----:B------:R-:W0:Y:S02]  /*ef10*/  LDG.E.U8 R16, desc[UR36][R14.64+0x19] ;  /* 0x000019240e107981 */ /* 0x000e24000c1e1100 */
[----:B0-----:R-:W-:-:S05]  /*ef20*/  PRMT R3, R16, 0x8880, RZ ;  /* 0x0000888010037816 */ /* 0x001fca00000000ff */
[----:B------:R-:W-:-:S07]  /*ef30*/  IMAD R2, R3, R18, RZ ;  /* 0x0000001203027224 */ /* 0x000fce00078e02ff */
.L_x_319:
[----:B------:R-:W-:Y:S05]  /*ef40*/  BSYNC B1 ;  /* 0x0000000000017941 */ /* 0x000fea0003800000 */
.L_x_318:
[----:B------:R-:W-:Y:S01]  /*ef50*/  @!P5 IMAD R37, R37, R17, R2 ;  /* 0x000000112525d224 */ /* 0x000fe200078e0202 */
[----:B------:R-:W-:Y:S04]  /*ef60*/  BSSY B1, `(.L_x_320) ;  /* 0x0000006000017945 */ /* 0x000fe80003800000 */
[----:B------:R0:W-:Y:S01]  /*ef70*/  @!P5 STG.E.U8 desc[UR36][R6.64+0x19], R37 ;  /* 0x000019250600d986 */ /* 0x0001e2000c101124 */
[----:B------:R-:W-:Y:S05]  /*ef80*/  @P6 BRA `(.L_x_321) ;  /* 0x00000000000c6947 */ /* 0x000fea0003800000 */
[----:B------:R-:W0:Y:S02]  /*ef90*/  LDG.E.U8 R16, desc[UR36][R156.64+0x18] ;  /* 0x000018249c107981 */ /* 0x000e24000c1e1100 */
[----:B0-----:R-:W-:-:S05]  /*efa0*/  PRMT R3, R16, 0x8880, RZ ;  /* 0x0000888010037816 */ /* 0x001fca00000000ff */
[----:B------:R-:W-:-:S07]  /*efb0*/  IMAD R2, R3, R18, RZ ;  /* 0x0000001203027224 */ /* 0x000fce00078e02ff */
.L_x_321:
[----:B------:R-:W-:Y:S05]  /*efc0*/  BSYNC B1 ;  /* 0x0000000000017941 */ /* 0x000fea0003800000 */
.L_x_320:
[----:B0-----:R-:W-:Y:S01]  /*efd0*/  @!P6 IMAD R3, R38, R17, R2 ;  /* 0x000000112603e224 */ /* 0x001fe200078e0202 */
[----:B------:R-:W-:Y:S04]  /*efe0*/  BSSY B1, `(.L_x_322) ;  /* 0x0000006000017945 */ /* 0x000fe80003800000 */
[----:B------:R0:W-:Y:S01]  /*eff0*/  @!P6 STG.E.U8 desc[UR36][R8.64+0x18], R3 ;  /* 0x000018030800e986 */ /* 0x0001e2000c101124 */
[----:B------:R-:W-:Y:S05]  /*f000*/  @P1 BRA `(.L_x_323) ;  /* 0x00000000000c1947 */ /* 0x000fea0003800000 */
[----:B------:R-:W0:Y:S02]  /*f010*/  LDG.E.U8 R16, desc[UR36][R156.64+0x19] ;  /* 0x000019249c107981 */ /* 0x000e24000c1e1100 */
[----:B0-----:R-:W-:-:S05]  /*f020*/  PRMT R3, R16, 0x8880, RZ ;  /* 0x0000888010037816 */ /* 0x001fca00000000ff */
[----:B------:R-:W-:-:S07]  /*f030*/  IMAD R2, R3, R18, RZ ;  /* 0x0000001203027224 */ /* 0x000fce00078e02ff */
.L_x_323:
[----:B------:R-:W-:Y:S05]  /*f040*/  BSYNC B1 ;  /* 0x0000000000017941 */ /* 0x000fea0003800000 */
.L_x_322:
        /* <DEDUP_REMOVED lines=12> */
.L_x_325:
[----:B------:R-:W-:Y:S05]  /*f110*/  BSYNC B1 ;  /* 0x0000000000017941 */ /* 0x000fea0003800000 */
.L_x_324:
[----:B0-----:R-:W-:Y:S01]  /*f120*/  @!P4 IMAD R3, R40, R17, R2 ;  /* 0x000000112803c224 */ /* 0x001fe200078e0202 */
[----:B------:R-:W-:Y:S04]  /*f130*/  BSSY B1, `(.L_x_326) ;  /* 0x0000006000017945 */ /* 0x000fe80003800000 */
[----:B------:R0:W-:Y:S01]  /*f140*/  @!P4 STG.E.U8 desc[UR36][R6.64+0x20], R3 ;  /* 0x000020030600c986 */ /* 0x0001e2000c101124 */
[----:B------:R-:W-:Y:S05]  /*f150*/  @P3 BRA `(.L_x_327) ;  /* 0x00000000000c3947 */ /* 0x000fea0003800000 */
[----:B------:R-:W0:Y:S02]  /*f160*/  LDG.E.U8 R16, desc[UR36][R14.64+0x21] ;  /* 0x000021240e107981 */ /* 0x000e24000c1e1100 */
[----:B0-----:R-:W-:-:S05]  /*f170*/  PRMT R3, R16, 0x8880, RZ ;  /* 0x0000888010037816 */ /* 0x001fca00000000ff */
[----:B------:R-:W-:-:S07]  /*f180*/  IMAD R2, R3, R18, RZ ;  /* 0x0000001203027224 */ /* 0x000fce00078e02ff */
.L_x_327:
[----:B------:R-:W-:Y:S05]  /*f190*/  BSYNC B1 ;  /* 0x0000000000017941 */ /* 0x000fea0003800000 */
.L_x_326:
[----:B------:R-:W-:Y:S01]  /*f1a0*/  @!P3 IMAD R41, R41, R17, R2 ;  /* 0x000000112929b224 */ /* 0x000fe200078e0202 */
[----:B------:R-:W-:Y:S04]  /*f1b0*/  BSSY B1, `(.L_x_328) ;  /* 0x0000006000017945 */ /* 0x000fe80003800000 */
[----:B------:R0:W-:Y:S01]  /*f1c0*/  @!P3 STG.E.U8 desc[UR36][R6.64+0x21], R41 ;  /* 0x000021290600b986 */ /* 0x0001e2000c101124 */
[----:B------:R-:W-:Y:S05]  /*f1d0*/  @P5 BRA `(.L_x_329) ;  /* 0x00000000000c5947 */ /* 0x000fea0003800000 */
[----:B------:R-:W0:Y:S02]  /*f1e0*/  LDG.E.U8 R16, desc[UR36][R156.64+0x20] ;  /* 0x000020249c107981 */ /* 0x000e24000c1e1100 */
[----:B0-----:R-:W-:-:S05]  /*f1f0*/  PRMT R3, R16, 0x8880, RZ ;  /* 0x0000888010037816 */ /* 0x001fca00000000ff */
[----:B------:R-:W-:-:S07]  /*f200*/  IMAD R2, R3, R18, RZ ;  /* 0x0000001203027224 */ /* 0x000fce00078e02ff */
.L_x_329:
[----:B------:R-:W-:Y:S05]  /*f210*/  BSYNC B1 ;  /* 0x0000000000017941 */ /* 0x000fea0003800000 */
.L_x_328:
[----:B0-----:R-:W-:Y:S01]  /*f220*/  @!P5 IMAD R3, R42, R17, R2 ;  /* 0x000000112a03d224 */ /* 0x001fe200078e0202 */
[----:B------:R-:W-:Y:S04]  /*f230*/  BSSY B1, `(.L_x_330) ;  /* 0x0000006000017945 */ /* 0x000fe80003800000 */
[----:B------:R0:W-:Y:S01]  /*f240*/  @!P5 STG.E.U8 desc[UR36][R8.64+0x20], R3 ;  /* 0x000020030800d986 */ /* 0x0001e2000c101124 */
[----:B------:R-:W-:Y:S05]  /*f250*/  @P6 BRA `(.L_x_331) ;  /* 0x00000000000c6947 */ /* 0x000fea0003800000 */
[----:B------:R-:W0:Y:S02]  /*f260*/  LDG.E.U8 R16, desc[UR36][R156.64+0x21] ;  /* 0x000021249c107981 */ /* 0x000e24000c1e1100 */
[----:B0-----:R-:W-:-:S05]  /*f270*/  PRMT R3, R16, 0x8880, RZ ;  /* 0x0000888010037816 */ /* 0x001fca00000000ff */
[----:B------:R-:W-:-:S07]  /*f280*/  IMAD R2, R3, R18, RZ ;  /* 0x0000001203027224 */ /* 0x000fce00078e02ff */
.L_x_331:
[----:B------:R-:W-:Y:S05]  /*f290*/  BSYNC B1 ;  /* 0x0000000000017941 */ /* 0x000fea0003800000 */
.L_x_330:
[----:B------:R-:W-:Y:S01]  /*f2a0*/  @!P6 IMAD R43, R43, R17, R2 ;  /* 0x000000112b2be224 */ /* 0x000fe200078e0202 */
[----:B------:R-:W-:Y:S04]  /*f2b0*/  BSSY B1, `(.L_x_332) ;  /* 0x0000006000017945 */ /* 0x000fe80003800000 */
[----:B------:R0:W-:Y:S01]  /*f2c0*/  @!P6 STG.E.U8 desc[UR36][R8.64+0x21], R43 ;  /* 0x0000212b0800e986 */ /* 0x0001e2000c101124 */
[----:B------:R-:W-:Y:S05]  /*f2d0*/  @P1 BRA `(.L_x_333) ;  /* 0x00000000000c1947 */ /* 0x000fea0003800000 */
[----:B------:R-:W0:Y:S02]  /*f2e0*/  LDG.E.U8 R16, desc[UR36][R14.64+0x28] ;  /* 0x000028240e107981 */ /* 0x000e24000c1e1100 */
[----:B0-----:R-:W-:-:S05]  /*f2f0*/  PRMT R3, R16, 0x8880, RZ ;  /* 0x0000888010037816 */ /* 0x001fca00000000ff */
[----:B------:R-:W-:-:S07]  /*f300*/  IMAD R2, R3, R18, RZ ;  /* 0x0000001203027224 */ /* 0x000fce00078e02ff */
.L_x_333:
[----:B------:R-:W-:Y:S05]  /*f310*/  BSYNC B1 ;  /* 0x0000000000017941 */ /* 0x000fea0003800000 */
.L_x_332:
        /* <DEDUP_REMOVED lines=12> */
.L_x_335:
[----:B------:R-:W-:Y:S05]  /*f3e0*/  BSYNC B1 ;  /* 0x0000000000017941 */ /* 0x000fea0003800000 */
.L_x_334:
[----:B------:R-:W-:Y:S01]  /*f3f0*/  @!P4 IMAD R45, R45, R17, R2 ;  /* 0x000000112d2dc224 */ /* 0x000fe200078e0202 */
[----:B------:R-:W-:Y:S04]  /*f400*/  BSSY B1, `(.L_x_336) ;  /* 0x0000006000017945 */ /* 0x000fe80003800000 */
[----:B------:R0:W-:Y:S01]  /*f410*/  @!P4 STG.E.U8 desc[UR36][R6.64+0x29], R45 ;  /* 0x0000292d0600c986 */ /* 0x0001e2000c101124 */
[----:B------:R-:W-:Y:S05]  /*f420*/  @P3 BRA `(.L_x_337) ;  /* 0x00000000000c3947 */ /* 0x000fea0003800000 */
[----:B------:R-:W0:Y:S02]  /*f430*/  LDG.E.U8 R16, desc[UR36][R156.64+0x28] ;  /* 0x000028249c107981 */ /* 0x000e24000c1e1100 */
[----:B0-----:R-:W-:-:S05]  /*f440*/  PRMT R3, R16, 0x8880, RZ ;  /* 0x0000888010037816 */ /* 0x001fca00000000ff */
[----:B------:R-:W-:-:S07]  /*f450*/  IMAD R2, R3, R18, RZ ;  /* 0x0000001203027224 */ /* 0x000fce00078e02ff */
.L_x_337:
[----:B------:R-:W-:Y:S05]  /*f460*/  BSYNC B1 ;  /* 0x0000000000017941 */ /* 0x000fea0003800000 */
.L_x_336:
[----:B0-----:R-:W-:Y:S01]  /*f470*/  @!P3 IMAD R3, R46, R17, R2 ;  /* 0x000000112e03b224 */ /* 0x001fe200078e0202 */
[----:B------:R-:W-:Y:S04]  /*f480*/  BSSY B1, `(.L_x_338) ;  /* 0x0000006000017945 */ /* 0x000fe80003800000 */
[----:B------:R0:W-:Y:S01]  /*f490*/  @!P3 STG.E.U8 desc[UR36][R8.64+0x28], R3 ;  /* 0x000028030800b986 */ /* 0x0001e2000c101124 */
[----:B------:R-:W-:Y:S05]  /*f4a0*/  @P5 BRA `(.L_x_339) ;  /* 0x00000000000c5947 */ /* 0x000fea0003800000 */
[----:B------:R-:W0:Y:S02]  /*f4b0*/  LDG.E.U8 R16, desc[UR36][R156.64+0x29] ;  /* 0x000029249c107981 */ /* 0x000e24000c1e1100 */
[----:B0-----:R-:W-:-:S05]  /*f4c0*/  PRMT R3, R16, 0x8880, RZ ;  /* 0x0000888010037816 */ /* 0x001fca00000000ff */
[----:B------:R-:W-:-:S07]  /*f4d0*/  IMAD R2, R3, R18, RZ ;  /* 0x0000001203027224 */ /* 0x000fce00078e02ff */
.L_x_339:
[----:B------:R-:W-:Y:S05]  /*f4e0*/  BSYNC B1 ;  /* 0x0000000000017941 */ /* 0x000fea0003800000 */
.L_x_338:
[----:B------:R-:W-:Y:S01]  /*f4f0*/  @!P5 IMAD R47, R47, R17, R2 ;  /* 0x000000112f2fd224 */ /* 0x000fe200078e0202 */
[----:B------:R-:W-:Y:S04]  /*f500*/  BSSY B1, `(.L_x_340) ;  /* 0x0000006000017945 */ /* 0x000fe80003800000 */
[----:B------:R0:W-:Y:S01]  /*f510*/  @!P5 STG.E.U8 desc[UR36][R8.64+0x29], R47 ;  /* 0x0000292f0800d986 */ /* 0x0001e2000c101124 */
[----:B------:R-:W-:Y:S05]  /*f520*/  @P6 BRA `(.L_x_341) ;  /* 0x00000000000c6947 */ /* 0x000fea0003800000 */
[----:B------:R-:W0:Y:S02]  /*f530*/  LDG.E.U8 R16, desc[UR36][R14.64+0x30] ;  /* 0x000030240e107981 */ /* 0x000e24000c1e1100 */
[----:B0-----:R-:W-:-:S05]  /*f540*/  PRMT R3, R16, 0x8880, RZ ;  /* 0x0000888010037816 */ /* 0x001fca00000000ff */
[----:B------:R-:W-:-:S07]  /*f550*/  IMAD R2, R3, R18, RZ ;  /* 0x0000001203027224 */ /* 0x000fce00078e02ff */
.L_x_341:
[----:B------:R-:W-:Y:S05]  /*f560*/  BSYNC B1 ;  /* 0x0000000000017941 */ /* 0x000fea0003800000 */
.L_x_340:
[----:B0-----:R-:W-:Y:S01]  /*f570*/  @!P6 IMAD R3, R48, R17, R2 ;  /* 0x000000113003e224 */ /* 0x001fe200078e0202 */
[----:B------:R-:W-:Y:S04]  /*f580*/  BSSY B1, `(.L_x_342) ;  /* 0x0000006000017945 */ /* 0x000fe80003800000 */
[----:B------:R0:W-:Y:S01]  /*f590*/  @!P6 STG.E.U8 desc[UR36][R6.64+0x30], R3 ;  /* 0x000030030600e986 */ /* 0x0001e2000c101124 */
[----:B------:R-:W-:Y:S05]  /*f5a0*/  @P1 BRA `(.L_x_343) ;  /* 0x00000000000c1947 */ /* 0x000fea0003800000 */
[----:B------:R-:W0:Y:S02]  /*f5b0*/  LDG.E.U8 R16, desc[UR36][R14.64+0x31] ;  /* 0x000031240e107981 */ /* 0x000e24000c1e1100 */
[----:B0-----:R-:W-:-:S05]  /*f5c0*/  PRMT R3, R16, 0x8880, RZ ;  /* 0x0000888010037816 */ /* 0x001fca00000000ff */
[----:B------:R-:W-:-:S07]  /*f5d0*/  IMAD R2, R3, R18, RZ ;  /* 0x0000001203027224 */ /* 0x000fce00078e02ff */
.L_x_343:
[----:B------:R-:W-:Y:S05]  /*f5e0*/  BSYNC B1 ;  /* 0x0000000000017941 */ /* 0x000fea0003800000 */
.L_x_342:
        /* <DEDUP_REMOVED lines=12> */
.L_x_345:
[----:B------:R-:W-:Y:S05]  /*f6b0*/  BSYNC B1 ;  /* 0x0000000000017941 */ /* 0x000fea0003800000 */
.L_x_344:
[----:B0-----:R-:W-:Y:S01]  /*f6c0*/  @!P4 IMAD R3, R50, R17, R2 ;  /* 0x000000113203c224 */ /* 0x001fe200078e0202 */
[----:B------:R-:W-:Y:S04]  /*f6d0*/  BSSY B1, `(.L_x_346) ;  /* 0x0000006000017945 */ /* 0x000fe80003800000 */
[----:B------:R0:W-:Y:S01]  /*f6e0*/  @!P4 STG.E.U8 desc[UR36][R8.64+0x30], R3 ;  /* 0x000030030800c986 */ /* 0x0001e2000c101124 */
[----:B------:R-:W-:Y:S05]  /*f6f0*/  @P3 BRA `(.L_x_347) ;  /* 0x00000000000c3947 */ /* 0x000fea0003800000 */
[----:B------:R-:W0:Y:S02]  /*f700*/  LDG.E.U8 R16, desc[UR36][R156.64+0x31] ;  /* 0x000031249c107981 */ /* 0x000e24000c1e1100 */
[----:B0-----:R-:W-:-:S05]  /*f710*/  PRMT R3, R16, 0x8880, RZ ;  /* 0x0000888010037816 */ /* 0x001fca00000000ff */
[----:B------:R-:W-:-:S07]  /*f720*/  IMAD R2, R3, R18, RZ ;  /* 0x0000001203027224 */ /* 0x000fce00078e02ff */
.L_x_347:
[----:B------:R-:W-:Y:S05]  /*f730*/  BSYNC B1 ;  /* 0x0000000000017941 */ /* 0x000fea0003800000 */
.L_x_346:
[----:B------:R-:W-:Y:S01]  /*f740*/  @!P3 IMAD R51, R51, R17, R2 ;  /* 0x000000113333b224 */ /* 0x000fe200078e0202 */
[----:B------:R-:W-:Y:S04]  /*f750*/  BSSY B1, `(.L_x_348) ;  /* 0x0000006000017945 */ /* 0x000fe80003800000 */
[----:B------:R0:W-:Y:S01]  /*f760*/  @!P3 STG.E.U8 desc[UR36][R8.64+0x31], R51 ;  /* 0x000031330800b986 */ /* 0x0001e2000c101124 */
[----:B------:R-:W-:Y:S05]  /*f770*/  @P5 BRA `(.L_x_349) ;  /* 0x00000000000c5947 */ /* 0x000fea0003800000 */
[----:B------:R-:W0:Y:S02]  /*f780*/  LDG.E.U8 R16, desc[UR36][R14.64+0x38] ;  /* 0x000038240e107981 */ /* 0x000e24000c1e1100 */
[----:B0-----:R-:W-:-:S05]  /*f790*/  PRMT R3, R16, 0x8880, RZ ;  /* 0x0000888010037816 */ /* 0x001fca00000000ff */
[----:B------:R-:W-:-:S07]  /*f7a0*/  IMAD R2, R3, R18, RZ ;  /* 0x0000001203027224 */ /* 0x000fce00078e02ff */
.L_x_349:
[----:B------:R-:W-:Y:S05]  /*f7b0*/  BSYNC B1 ;  /* 0x0000000000017941 */ /* 0x000fea0003800000 */
.L_x_348:
[----:B0-----:R-:W-:Y:S01]  /*f7c0*/  @!P5 IMAD R3, R52, R17, R2 ;  /* 0x000000113403d224 */ /* 0x001fe200078e0202 */
[----:B------:R-:W-:Y:S04]  /*f7d0*/  BSSY B1, `(.L_x_350) ;  /* 0x0000006000017945 */ /* 0x000fe80003800000 */
[----:B------:R0:W-:Y:S01]  /*f7e0*/  @!P5 STG.E.U8 desc[UR36][R6.64+0x38], R3 ;  /* 0x000038030600d986 */ /* 0x0001e2000c101124 */
[----:B------:R-:W-:Y:S05]  /*f7f0*/  @P6 BRA `(.L_x_351) ;  /* 0x00000000000c6947 */ /* 0x000fea0003800000 */
[----:B------:R-:W0:Y:S02]  /*f800*/  LDG.E.U8 R16, desc[UR36][R14.64+0x39] ;  /* 0x000039240e107981 */ /* 0x000e24000c1e1100 */
[----:B0-----:R-:W-:-:S05]  /*f810*/  PRMT R3, R16, 0x8880, RZ ;  /* 0x0000888010037816 */ /* 0x001fca00000000ff */
[----:B------:R-:W-:-:S07]  /*f820*/  IMAD R2, R3, R18, RZ ;  /* 0x0000001203027224 */ /* 0x000fce00078e02ff */
.L_x_351:
[----:B------:R-:W-:Y:S05]  /*f830*/  BSYNC B1 ;  /* 0x0000000000017941 */ /* 0x000fea0003800000 */
.L_x_350:
[----:B------:R-:W-:Y:S01]  /*f840*/  @!P6 IMAD R53, R53, R17, R2 ;  /* 0x000000113535e224 */ /* 0x000fe200078e0202 */
[----:B------:R-:W-:Y:S04]  /*f850*/  BSSY B1, `(.L_x_352) ;  /* 0x0000006000017945 */ /* 0x000fe80003800000 */
[----:B------:R0:W-:Y:S01]  /*f860*/  @!P6 STG.E.U8 desc[UR36][R6.64+0x39], R53 ;  /* 0x000039350600e986 */ /* 0x0001e2000c101124 */
[----:B------:R-:W-:Y:S05]  /*f870*/  @P1 BRA `(.L_x_353) ;  /* 0x00000000000c1947 */ /* 0x000fea0003800000 */
[----:B------:R-:W0:Y:S02]  /*f880*/  LDG.E.U8 R16, desc[UR36][R156.64+0x38] ;  /* 0x000038249c107981 */ /* 0x000e24000c1e1100 */
[----:B0-----:R-:W-:-:S05]  /*f890*/  PRMT R3, R16, 0x8880, RZ ;  /* 0x0000888010037816 */ /* 0x001fca00000000ff */
[----:B------:R-:W-:-:S07]  /*f8a0*/  IMAD R2, R3, R18, RZ ;  /* 0x0000001203027224 */ /* 0x000fce00078e02ff */
.L_x_353:
[----:B------:R-:W-:Y:S05]  /*f8b0*/  BSYNC B1 ;  /* 0x0000000000017941 */ /* 0x000fea0003800000 */
.L_x_352:
        /* <DEDUP_REMOVED lines=12> */
.L_x_355:
[----:B------:R-:W-:Y:S05]  /*f980*/  BSYNC B1 ;  /* 0x0000000000017941 */ /* 0x000fea0003800000 */
.L_x_354:
[----:B------:R-:W-:Y:S01]  /*f990*/  @!P4 IMAD R55, R55, R17, R2 ;  /* 0x000000113737c224 */ /* 0x000fe200078e0202 */
[----:B------:R-:W-:Y:S04]  /*f9a0*/  BSSY B1, `(.L_x_356) ;  /* 0x0000006000017945 */ /* 0x000fe80003800000 */
[----:B------:R0:W-:Y:S01]  /*f9b0*/  @!P4 STG.E.U8 desc[UR36][R8.64+0x39], R55 ;  /* 0x000039370800c986 */ /* 0x0001e2000c101124 */
[----:B------:R-:W-:Y:S05]  /*f9c0*/  @P3 BRA `(.L_x_357) ;  /* 0x00000000000c3947 */ /* 0x000fea0003800000 */
[----:B------:R-:W0:Y:S02]  /*f9d0*/  LDG.E.U8 R16, desc[UR36][R14.64+0x40] ;  /* 0x000040240e107981 */ /* 0x000e24000c1e1100 */
[----:B0-----:R-:W-:-:S05]  /*f9e0*/  PRMT R3, R16, 0x8880, RZ ;  /* 0x0000888010037816 */ /* 0x001fca00000000ff */
[----:B------:R-:W-:-:S07]  /*f9f0*/  IMAD R2, R3, R18, RZ ;  /* 0x0000001203027224 */ /* 0x000fce00078e02ff */
.L_x_357:
[----:B------:R-:W-:Y:S05]  /*fa00*/  BSYNC B1 ;  /* 0x0000000000017941 */ /* 0x000fea0003800000 */
.L_x_356:
[----:B0-----:R-:W-:Y:S01]  /*fa10*/  @!P3 IMAD R3, R56, R17, R2 ;  /* 0x000000113803b224 */ /* 0x001fe200078e0202 */
[----:B------:R-:W-:Y:S04]  /*fa20*/  BSSY B1, `(.L_x_358) ;  /* 0x0000006000017945 */ /* 0x000fe80003800000 */
[----:B------:R0:W-:Y:S01]  /*fa30*/  @!P3 STG.E.U8 desc[UR36][R6.64+0x40], R3 ;  /* 0x000040030600b986 */ /* 0x0001e2000c101124 */
[----:B------:R-:W-:Y:S05]  /*fa40*/  @P5 BRA `(.L_x_359) ;  /* 0x00000000000c5947 */ /* 0x000fea0003800000 */
[----:B------:R-:W0:Y:S02]  /*fa50*/  LDG.E.U8 R16, desc[UR36][R14.64+0x41] ;  /* 0x000041240e107981 */ /* 0x000e24000c1e1100 */
[----:B0-----:R-:W-:-:S05]  /*fa60*/  PRMT R3, R16, 0x8880, RZ ;  /* 0x0000888010037816 */ /* 0x001fca00000000ff */
[----:B------:R-:W-:-:S07]  /*fa70*/  IMAD R2, R3, R18, RZ ;  /* 0x0000001203027224 */ /* 0x000fce00078e02ff */
.L_x_359:
[----:B------:R-:W-:Y:S05]  /*fa80*/  BSYNC B1 ;  /* 0x0000000000017941 */ /* 0x000fea0003800000 */
.L_x_358:
[----:B------:R-:W-:Y:S01]  /*fa90*/  @!P5 IMAD R57, R57, R17, R2 ;  /* 0x000000113939d224 */ /* 0x000fe200078e0202 */
[----:B------:R-:W-:Y:S04]  /*faa0*/  BSSY B1, `(.L_x_360) ;  /* 0x0000006000017945 */ /* 0x000fe80003800000 */
[----:B------:R0:W-:Y:S01]  /*fab0*/  @!P5 STG.E.U8 desc[UR36][R6.64+0x41], R57 ;  /* 0x000041390600d986 */ /* 0x0001e2000c101124 */
[----:B------:R-:W-:Y:S05]  /*fac0*/  @P6 BRA `(.L_x_361) ;  /* 0x00000000000c6947 */ /* 0x000fea0003800000 */
[----:B------:R-:W0:Y:S02]  /*fad0*/  LDG.E.U8 R16, desc[UR36][R156.64+0x40] ;  /* 0x000040249c107981 */ /* 0x000e24000c1e1100 */
[----:B0-----:R-:W-:-:S05]  /*fae0*/  PRMT R3, R16, 0x8880, RZ ;  /* 0x0000888010037816 */ /* 0x001fca00000000ff */
[----:B------:R-:W-:-:S07]  /*faf0*/  IMAD R2, R3, R18, RZ ;  /* 0x0000001203027224 */ /* 0x000fce00078e02ff */
.L_x_361:
[----:B------:R-:W-:Y:S05]  /*fb00*/  BSYNC B1 ;  /* 0x0000000000017941 */ /* 0x000fea0003800000 */
.L_x_360:
[----:B0-----:R-:W-:Y:S01]  /*fb10*/  @!P6 IMAD R3, R58, R17, R2 ;  /* 0x000000113a03e224 */ /* 0x001fe200078e0202 */
[----:B------:R-:W-:Y:S04]  /*fb20*/  BSSY B1, `(.L_x_362) ;  /* 0x0000006000017945 */ /* 0x000fe80003800000 */
[----:B------:R0:W-:Y:S01]  /*fb30*/  @!P6 STG.E.U8 desc[UR36][R8.64+0x40], R3 ;  /* 0x000040030800e986 */ /* 0x0001e2000c101124 */
[----:B------:R-:W-:Y:S05]  /*fb40*/  @P1 BRA `(.L_x_363) ;  /* 0x00000000000c1947 */ /* 0x000fea0003800000 */
[----:B------:R-:W0:Y:S02]  /*fb50*/  LDG.E.U8 R16, desc[UR36][R156.64+0x41] ;  /* 0x000041249c107981 */ /* 0x000e24000c1e1100 */
[----:B0-----:R-:W-:-:S05]  /*fb60*/  PRMT R3, R16, 0x8880, RZ ;  /* 0x0000888010037816 */ /* 0x001fca00000000ff */
[----:B------:R-:W-:-:S07]  /*fb70*/  IMAD R2, R3, R18, RZ ;  /* 0x0000001203027224 */ /* 0x000fce00078e02ff */
.L_x_363:
[----:B------:R-:W-:Y:S05]  /*fb80*/  BSYNC B1 ;  /* 0x0000000000017941 */ /* 0x000fea0003800000 */
.L_x_362:
        /* <DEDUP_REMOVED lines=12> */
.L_x_365:
[----:B------:R-:W-:Y:S05]  /*fc50*/  BSYNC B1 ;  /* 0x0000000000017941 */ /* 0x000fea0003800000 */
.L_x_364:
[----:B0-----:R-:W-:Y:S01]  /*fc60*/  @!P4 IMAD R3, R60, R17, R2 ;  /* 0x000000113c03c224 */ /* 0x001fe200078e0202 */
[----:B------:R-:W-:Y:S04]  /*fc70*/  BSSY B1, `(.L_x_366) ;  /* 0x0000006000017945 */ /* 0x000fe80003800000 */
[----:B------:R0:W-:Y:S01]  /*fc80*/  @!P4 STG.E.U8 desc[UR36][R6.64+0x48], R3 ;  /* 0x000048030600c986 */ /* 0x0001e2000c101124 */
[----:B------:R-:W-:Y:S05]  /*fc90*/  @P3 BRA `(.L_x_367) ;  /* 0x00000000000c3947 */ /* 0x000fea0003800000 */
[----:B------:R-:W0:Y:S02]  /*fca0*/  LDG.E.U8 R16, desc[UR36][R14.64+0x49] ;  /* 0x000049240e107981 */ /* 0x000e24000c1e1100 */
[----:B0-----:R-:W-:-:S05]  /*fcb0*/  PRMT R3, R16, 0x8880, RZ ;  /* 0x0000888010037816 */ /* 0x001fca00000000ff */
[----:B------:R-:W-:-:S07]  /*fcc0*/  IMAD R2, R3, R18, RZ ;  /* 0x0000001203027224 */ /* 0x000fce00078e02ff */
.L_x_367:
[----:B------:R-:W-:Y:S05]  /*fcd0*/  BSYNC B1 ;  /* 0x0000000000017941 */ /* 0x000fea0003800000 */
.L_x_366:
[----:B------:R-:W-:Y:S01]  /*fce0*/  @!P3 IMAD R61, R61, R17, R2 ;  /* 0x000000113d3db224 */ /* 0x000fe200078e0202 */
[----:B------:R-:W-:Y:S04]  /*fcf0*/  BSSY B1, `(.L_x_368) ;  /* 0x0000006000017945 */ /* 0x000fe80003800000 */
[----:B------:R0:W-:Y:S01]  /*fd00*/  @!P3 STG.E.U8 desc[UR36][R6.64+0x49], R61 ;  /* 0x0000493d0600b986 */ /* 0x0001e2000c101124 */
[----:B------:R-:W-:Y:S05]  /*fd10*/  @P5 BRA `(.L_x_369) ;  /* 0x00000000000c5947 */ /* 0x000fea0003800000 */
[----:B------:R-:W0:Y:S02]  /*fd20*/  LDG.E.U8 R16, desc[UR36][R156.64+0x48] ;  /* 0x000048249c107981 */ /* 0x000e24000c1e1100 */
[----:B0-----:R-:W-:-:S05]  /*fd30*/  PRMT R3, R16, 0x8880, RZ ;  /* 0x0000888010037816 */ /* 0x001fca00000000ff */
[----:B------:R-:W-:-:S07]  /*fd40*/  IMAD R2, R3, R18, RZ ;  /* 0x0000001203027224 */ /* 0x000fce00078e02ff */
.L_x_369:
[----:B------:R-:W-:Y:S05]  /*fd50*/  BSYNC B1 ;  /* 0x0000000000017941 */ /* 0x000fea0003800000 */
.L_x_368:
[----:B0-----:R-:W-:Y:S01]  /*fd60*/  @!P5 IMAD R3, R62, R17, R2 ;  /* 0x000000113e03d224 */ /* 0x001fe200078e0202 */
[----:B------:R-:W-:Y:S04]  /*fd70*/  BSSY B1, `(.L_x_370) ;  /* 0x0000006000017945 */ /* 0x000fe80003800000 */
[----:B------:R0:W-:Y:S01]  /*fd80*/  @!P5 STG.E.U8 desc[UR36][R8.64+0x48], R3 ;  /* 0x000048030800d986 */ /* 0x0001e2000c101124 */
[----:B------:R-:W-:Y:S05]  /*fd90*/  @P6 BRA `(.L_x_371) ;  /* 0x00000000000c6947 */ /* 0x000fea0003800000 */
[----:B------:R-:W0:Y:S02]  /*fda0*/  LDG.E.U8 R16, desc[UR36][R156.64+0x49] ;  /* 0x000049249c107981 */ /* 0x000e24000c1e1100 */
[----:B0-----:R-:W-:-:S05]  /*fdb0*/  PRMT R3, R16, 0x8880, RZ ;  /* 0x0000888010037816 */ /* 0x001fca00000000ff */
[----:B------:R-:W-:-:S07]  /*fdc0*/  IMAD R2, R3, R18, RZ ;  /* 0x0000001203027224 */ /* 0x000fce00078e02ff */
.L_x_371:
[----:B------:R-:W-:Y:S05]  /*fdd0*/  BSYNC B1 ;  /* 0x0000000000017941 */ /* 0x000fea0003800000 */
.L_x_370:
[----:B------:R-:W-:Y:S01]  /*fde0*/  @!P6 IMAD R63, R63, R17, R2 ;  /* 0x000000113f3fe224 */ /* 0x000fe200078e0202 */
[----:B------:R-:W-:Y:S04]  /*fdf0*/  BSSY B1, `(.L_x_372) ;  /* 0x0000006000017945 */ /* 0x000fe80003800000 */
[----:B------:R0:W-:Y:S01]  /*fe00*/  @!P6 STG.E.U8 desc[UR36][R8.64+0x49], R63 ;  /* 0x0000493f0800e986 */ /* 0x0001e2000c101124 */
[----:B------:R-:W-:Y:S05]  /*fe10*/  @P1 BRA `(.L_x_373) ;  /* 0x00000000000c1947 */ /* 0x000fea0003800000 */
[----:B------:R-:W0:Y:S02]  /*fe20*/  LDG.E.U8 R16, desc[UR36][R14.64+0x50] ;  /* 0x000050240e107981 */ /* 0x000e24000c1e1100 */
[----:B0-----:R-:W-:-:S05]  /*fe30*/  PRMT R3, R16, 0x8880, RZ ;  /* 0x0000888010037816 */ /* 0x001fca00000000ff */
[----:B------:R-:W-:-:S07]  /*fe40*/  IMAD R2, R3, R18, RZ ;  /* 0x0000001203027224 */ /* 0x000fce00078e02ff */
.L_x_373:
[----:B------:R-:W-:Y:S05]  /*fe50*/  BSYNC B1 ;  /* 0x0000000000017941 */ /* 0x000fea0003800000 */
.L_x_372:
        /* <DEDUP_REMOVED lines=12> */
.L_x_375:
[----:B------:R-:W-:Y:S05]  /*ff20*/  BSYNC B1 ;  /* 0x0000000000017941 */ /* 0x000fea0003800000 */
.L_x_374:
[----:B------:R-:W-:Y:S01]  /*ff30*/  @!P4 IMAD R65, R65, R17, R2 ;  /* 0x000000114141c224 */ /* 0x000fe200078e0202 */
[----:B------:R-:W-:Y:S04]  /*ff40*/  BSSY B1, `(.L_x_376) ;  /* 0x0000006000017945 */ /* 0x000fe80003800000 */
[----:B------:R0:W-:Y:S01]  /*ff50*/  @!P4 STG.E.U8 desc[UR36][R6.64+0x51], R65 ;  /* 0x000051410600c986 */ /* 0x0001e2000c101124 */
[----:B------:R-:W-:Y:S05]  /*ff60*/  @P3 BRA `(.L_x_377) ;  /* 0x00000000000c3947 */ /* 0x000fea0003800000 */
[----:B------:R-:W0:Y:S02]  /*ff70*/  LDG.E.U8 R16, desc[UR36][R156.64+0x50] ;  /* 0x000050249c107981 */ /* 0x000e24000c1e1100 */
[----:B0-----:R-:W-:-:S05]  /*ff80*/  PRMT R3, R16, 0x8880, RZ ;  /* 0x0000888010037816 */ /* 0x001fca00000000ff */
[----:B------:R-:W-:-:S07]  /*ff90*/  IMAD R2, R3, R18, RZ ;  /* 0x0000001203027224 */ /* 0x000fce00078e02ff */
.L_x_377:
[----:B------:R-:W-:Y:S05]  /*ffa0*/  BSYNC B1 ;  /* 0x0000000000017941 */ /* 0x000fea0003800000 */
.L_x_376:
[----:B0-----:R-:W-:Y:S01]  /*ffb0*/  @!P3 IMAD R3, R66, R17, R2 ;  /* 0x000000114203b224 */ /* 0x001fe200078e0202 */
[----:B------:R-:W-:Y:S04]  /*ffc0*/  BSSY B1, `(.L_x_378) ;  /* 0x0000006000017945 */ /* 0x000fe80003800000 */
[----:B------:R0:W-:Y:S01]  /*ffd0*/  @!P3 STG.E.U8 desc[UR36][R8.64+0x50], R3 ;  /* 0x000050030800b986 */ /* 0x0001e2000c101124 */
[----:B------:R-:W-:Y:S05]  /*ffe0*/  @P5 BRA `(.L_x_379) ;  /* 0x00000000000c5947 */ /* 0x000fea0003800000 */
[----:B------:R-:W0:Y:S02]  /*fff0*/  LDG.E.U8 R16, desc[UR36][R156.64+0x51] ;  /* 0x000051249c107981 */ /* 0x000e24000c1e1100 */
[----:B0-----:R-:W-:-:S05]  /*10000*/  PRMT R3, R16, 0x8880, RZ ;  /* 0x0000888010037816 */ /* 0x001fca00000000ff */
[----:B------:R-:W-:-:S07]  /*10010*/  IMAD R2, R3, R18, RZ ;  /* 0x0000001203027224 */ /* 0x000fce00078e02ff */
.L_x_379:
[----:B------:R-:W-:Y:S05]  /*10020*/  BSYNC B1 ;  /* 0x0000000000017941 */ /* 0x000fea0003800000 */
.L_x_378:
[----:B------:R-:W-:Y:S01]  /*10030*/  @!P5 IMAD R67, R67, R17, R2 ;  /* 0x000000114343d224 */ /* 0x000fe200078e0202 */
[----:B------:R-:W-:Y:S04]  /*10040*/  BSSY B1, `(.L_x_380) ;  /* 0x0000006000017945 */ /* 0x000fe80003800000 */
[----:B------:R0:W-:Y:S01]  /*10050*/  @!P5 STG.E.U8 desc[UR36][R8.64+0x51], R67 ;  /* 0x000051430800d986 */ /* 0x0001e2000c101124 */
[----:B------:R-:W-:Y:S05]  /*10060*/  @P6 BRA `(.L_x_381) ;  /* 0x00000000000c6947 */ /* 0x000fea0003800000 */
[----:B------:R-:W0:Y:S02]  /*10070*/  LDG.E.U8 R16, desc[UR36][R14.64+0x58] ;  /* 0x000058240e107981 */ /* 0x000e24000c1e1100 */
[----:B0-----:R-:W-:-:S05]  /*10080*/  PRMT R3, R16, 0x8880, RZ ;  /* 0x0000888010037816 */ /* 0x001fca00000000ff */
[----:B------:R-:W-:-:S07]  /*10090*/  IMAD R2, R3, R18, RZ ;  /* 0x0000001203027224 */ /* 0x000fce00078e02ff */
.L_x_381:
[----:B------:R-:W-:Y:S05]  /*100a0*/  BSYNC B1 ;  /* 0x0000000000017941 */ /* 0x000fea0003800000 */
.L_x_380:
[----:B0-----:R-:W-:Y:S01]  /*100b0*/  @!P6 IMAD R3, R68, R17, R2 ;  /* 0x000000114403e224 */ /* 0x001fe200078e0202 */
[----:B------:R-:W-:Y:S04]  /*100c0*/  BSSY B1, `(.L_x_382) ;  /* 0x0000006000017945 */ /* 0x000fe80003800000 */
[----:B------:R0:W-:Y:S01]  /*100d0*/  @!P6 STG.E.U8 desc[UR36][R6.64+0x58], R3 ;  /* 0x000058030600e986 */ /* 0x0001e2000c101124 */
[----:B------:R-:W-:Y:S05]  /*100e0*/  @P1 BRA `(.L_x_383) ;  /* 0x00000000000c1947 */ /* 0x000fea0003800000 */
[----:B------:R-:W0:Y:S02]  /*100f0*/  LDG.E.U8 R16, desc[UR36][R14.64+0x59] ;  /* 0x000059240e107981 */ /* 0x000e24000c1e1100 */
[----:B0-----:R-:W-:-:S05]  /*10100*/  PRMT R3, R16, 0x8880, RZ ;  /* 0x0000888010037816 */ /* 0x001fca00000000ff */
[----:B------:R-:W-:-:S07]  /*10110*/  IMAD R2, R3, R18, RZ ;  /* 0x0000001203027224 */ /* 0x000fce00078e02ff */
.L_x_383:
[----:B------:R-:W-:Y:S05]  /*10120*/  BSYNC B1 ;  /* 0x0000000000017941 */ /* 0x000fea0003800000 */
.L_x_382:
        /* <DEDUP_REMOVED lines=12> */
.L_x_385:
[----:B------:R-:W-:Y:S05]  /*101f0*/  BSYNC B1 ;  /* 0x0000000000017941 */ /* 0x000fea0003800000 */
.L_x_384:
[----:B0-----:R-:W-:Y:S01]  /*10200*/  @!P4 IMAD R3, R70, R17, R2 ;  /* 0x000000114603c224 */ /* 0x001fe200078e0202 */
[----:B------:R-:W-:Y:S04]  /*10210*/  BSSY B1, `(.L_x_386) ;  /* 0x0000006000017945 */ /* 0x000fe80003800000 */
[----:B------:R0:W-:Y:S01]  /*10220*/  @!P4 STG.E.U8 desc[UR36][R8.64+0x58], R3 ;  /* 0x000058030800c986 */ /* 0x0001e2000c101124 */
[----:B------:R-:W-:Y:S05]  /*10230*/  @P3 BRA `(.L_x_387) ;  /* 0x00000000000c3947 */ /* 0x000fea0003800000 */
[----:B------:R-:W0:Y:S02]  /*10240*/  LDG.E.U8 R16, desc[UR36][R156.64+0x59] ;  /* 0x000059249c107981 */ /* 0x000e24000c1e1100 */
[----:B0-----:R-:W-:-:S05]  /*10250*/  PRMT R3, R16, 0x8880, RZ ;  /* 0x0000888010037816 */ /* 0x001fca00000000ff */
[----:B------:R-:W-:-:S07]  /*10260*/  IMAD R2, R3, R18, RZ ;  /* 0x0000001203027224 */ /* 0x000fce00078e02ff */
.L_x_387:
[----:B------:R-:W-:Y:S05]  /*10270*/  BSYNC B1 ;  /* 0x0000000000017941 */ /* 0x000fea0003800000 */
.L_x_386:
[----:B------:R-:W-:Y:S01]  /*10280*/  @!P3 IMAD R71, R71, R17, R2 ;  /* 0x000000114747b224 */ /* 0x000fe200078e0202 */
[----:B------:R-:W-:Y:S04]  /*10290*/  BSSY B1, `(.L_x_388) ;  /* 0x0000006000017945 */ /* 0x000fe80003800000 */
[----:B------:R0:W-:Y:S01]  /*102a0*/  @!P3 STG.E.U8 desc[UR36][R8.64+0x59], R71 ;  /* 0x000059470800b986 */ /* 0x0001e2000c101124 */
[----:B------:R-:W-:Y:S05]  /*102b0*/  @P5 BRA `(.L_x_389) ;  /* 0x00000000000c5947 */ /* 0x000fea0003800000 */
[----:B------:R-:W0:Y:S02]  /*102c0*/  LDG.E.U8 R16, desc[UR36][R14.64+0x60] ;  /* 0x000060240e107981 */ /* 0x000e24000c1e1100 */
[----:B0-----:R-:W-:-:S05]  /*102d0*/  PRMT R3, R16, 0x8880, RZ ;  /* 0x0000888010037816 */ /* 0x001fca00000000ff */
[----:B------:R-:W-:-:S07]  /*102e0*/  IMAD R2, R3, R18, RZ ;  /* 0x0000001203027224 */ /* 0x000fce00078e02ff */
.L_x_389:
[----:B------:R-:W-:Y:S05]  /*102f0*/  BSYNC B1 ;  /* 0x0000000000017941 */ /* 0x000fea0003800000 */
.L_x_388:
[----:B0-----:R-:W-:Y:S01]  /*10300*/  @!P5 IMAD R3, R72, R17, R2 ;  /* 0x000000114803d224 */ /* 0x001fe200078e0202 */
[----:B------:R-:W-:Y:S04]  /*10310*/  BSSY B1, `(.L_x_390) ;  /* 0x0000006000017945 */ /* 0x000fe80003800000 */
[----:B------:R0:W-:Y:S01]  /*10320*/  @!P5 STG.E.U8 desc[UR36][R6.64+0x60], R3 ;  /* 0x000060030600d986 */ /* 0x0001e2000c101124 */
[----:B------:R-:W-:Y:S05]  /*10330*/  @P6 BRA `(.L_x_391) ;  /* 0x00000000000c6947 */ /* 0x000fea0003800000 */
[----:B------:R-:W0:Y:S02]  /*10340*/  LDG.E.U8 R16, desc[UR36][R14.64+0x61] ;  /* 0x000061240e107981 */ /* 0x000e24000c1e1100 */
[----:B0-----:R-:W-:-:S05]  /*10350*/  PRMT R3, R16, 0x8880, RZ ;  /* 0x0000888010037816 */ /* 0x001fca00000000ff */
[----:B------:R-:W-:-:S07]  /*10360*/  IMAD R2, R3, R18, RZ ;  /* 0x0000001203027224 */ /* 0x000fce00078e02ff */
.L_x_391:
[----:B------:R-:W-:Y:S05]  /*10370*/  BSYNC B1 ;  /* 0x0000000000017941 */ /* 0x000fea0003800000 */
.L_x_390:
[----:B------:R-:W-:Y:S01]  /*10380*/  @!P6 IMAD R73, R73, R17, R2 ;  /* 0x000000114949e224 */ /* 0x000fe200078e0202 */
[----:B------:R-:W-:Y:S04]  /*10390*/  BSSY B1, `(.L_x_392) ;  /* 0x0000006000017945 */ /* 0x000fe80003800000 */
[----:B------:R0:W-:Y:S01]  /*103a0*/  @!P6 STG.E.U8 desc[UR36][R6.64+0x61], R73 ;  /* 0x000061490600e986 */ /* 0x0001e2000c101124 */
[----:B------:R-:W-:Y:S05]  /*103b0*/  @P1 BRA `(.L_x_393) ;  /* 0x00000000000c1947 */ /* 0x000fea0003800000 */
[----:B------:R-:W0:Y:S02]  /*103c0*/  LDG.E.U8 R16, desc[UR36][R156.64+0x60] ;  /* 0x000060249c107981 */ /* 0x000e24000c1e1100 */
[----:B0-----:R-:W-:-:S05]  /*103d0*/  PRMT R3, R16, 0x8880, RZ ;  /* 0x0000888010037816 */ /* 0x001fca00000000ff */
[----:B------:R-:W-:-:S07]  /*103e0*/  IMAD R2, R3, R18, RZ ;  /* 0x0000001203027224 */ /* 0x000fce00078e02ff */
.L_x_393:
[----:B------:R-:W-:Y:S05]  /*103f0*/  BSYNC B1 ;  /* 0x0000000000017941 */ /* 0x000fea0003800000 */
.L_x_392:
        /* <DEDUP_REMOVED lines=12> */
.L_x_395:
[----:B------:R-:W-:Y:S05]  /*104c0*/  BSYNC B1 ;  /* 0x0000000000017941 */ /* 0x000fea0003800000 */
.L_x_394:
[----:B------:R-:W-:Y:S01]  /*104d0*/  @!P4 IMAD R75, R75, R17, R2 ;  /* 0x000000114b4bc224 */ /* 0x000fe200078e0202 */
[----:B------:R-:W-:Y:S04]  /*104e0*/  BSSY B1, `(.L_x_396) ;  /* 0x0000006000017945 */ /* 0x000fe80003800000 */
[----:B------:R0:W-:Y:S01]  /*104f0*/  @!P4 STG.E.U8 desc[UR36][R8.64+0x61], R75 ;  /* 0x0000614b0800c986 */ /* 0x0001e2000c101124 */
[----:B------:R-:W-:Y:S05]  /*10500*/  @P3 BRA `(.L_x_397) ;  /* 0x00000000000c3947 */ /* 0x000fea0003800000 */
[----:B------:R-:W0:Y:S02]  /*10510*/  LDG.E.U8 R16, desc[UR36][R14.64+0x68] ;  /* 0x000068240e107981 */ /* 0x000e24000c1e1100 */
[----:B0-----:R-:W-:-:S05]  /*10520*/  PRMT R3, R16, 0x8880, RZ ;  /* 0x0000888010037816 */ /* 0x001fca00000000ff */
[----:B------:R-:W-:-:S07]  /*10530*/  IMAD R2, R3, R18, RZ ;  /* 0x0000001203027224 */ /* 0x000fce00078e02ff */
.L_x_397:
[----:B------:R-:W-:Y:S05]  /*10540*/  BSYNC B1 ;  /* 0x0000000000017941 */ /* 0x000fea0003800000 */
.L_x_396:
[----:B0-----:R-:W-:Y:S01]  /*10550*/  @!P3 IMAD R3, R76, R17, R2 ;  /* 0x000000114c03b224 */ /* 0x001fe200078e0202 */
[----:B------:R-:W-:Y:S04]  /*10560*/  BSSY B1, `(.L_x_398) ;  /* 0x0000006000017945 */ /* 0x000fe80003800000 */
[----:B------:R0:W-:Y:S01]  /*10570*/  @!P3 STG.E.U8 desc[UR36][R6.64+0x68], R3 ;  /* 0x000068030600b986 */ /* 0x0001e2000c101124 */
[----:B------:R-:W-:Y:S05]  /*10580*/  @P5 BRA `(.L_x_399) ;  /* 0x00000000000c5947 */ /* 0x000fea0003800000 */
[----:B------:R-:W0:Y:S02]  /*10590*/  LDG.E.U8 R16, desc[UR36][R14.64+0x69] ;  /* 0x000069240e107981 */ /* 0x000e24000c1e1100 */
[----:B0-----:R-:W-:-:S05]  /*105a0*/  PRMT R3, R16, 0x8880, RZ ;  /* 0x0000888010037816 */ /* 0x001fca00000000ff */
[----:B------:R-:W-:-:S07]  /*105b0*/  IMAD R2, R3, R18, RZ ;  /* 0x0000001203027224 */ /* 0x000fce00078e02ff */
.L_x_399:
[----:B------:R-:W-:Y:S05]  /*105c0*/  BSYNC B1 ;  /* 0x0000000000017941 */ /* 0x000fea0003800000 */
.L_x_398:
[----:B------:R-:W-:Y:S01]  /*105d0*/  @!P5 IMAD R77, R77, R17, R2 ;  /* 0x000000114d4dd224 */ /* 0x000fe200078e0202 */
[----:B------:R-:W-:Y:S04]  /*105e0*/  BSSY B1, `(.L_x_400) ;  /* 0x0000006000017945 */ /* 0x000fe80003800000 */
[----:B------:R0:W-:Y:S01]  /*105f0*/  @!P5 STG.E.U8 desc[UR36][R6.64+0x69], R77 ;  /* 0x0000694d0600d986 */ /* 0x0001e2000c101124 */
[----:B------:R-:W-:Y:S05]  /*10600*/  @P6 BRA `(.L_x_401) ;  /* 0x00000000000c6947 */ /* 0x000fea0003800000 */
[----:B------:R-:W0:Y:S02]  /*10610*/  LDG.E.U8 R16, desc[UR36][R156.64+0x68] ;  /* 0x000068249c107981 */ /* 0x000e24000c1e1100 */
[----:B0-----:R-:W-:-:S05]  /*10620*/  PRMT R3, R16, 0x8880, RZ ;  /* 0x0000888010037816 */ /* 0x001fca00000000ff */
[----:B------:R-:W-:-:S07]  /*10630*/  IMAD R2, R3, R18, RZ ;  /* 0x0000001203027224 */ /* 0x000fce00078e02ff */
.L_x_401:
[----:B------:R-:W-:Y:S05]  /*10640*/  BSYNC B1 ;  /* 0x0000000000017941 */ /* 0x000fea0003800000 */
.L_x_400:
[----:B0-----:R-:W-:Y:S01]  /*10650*/  @!P6 IMAD R3, R78, R17, R2 ;  /* 0x000000114e03e224 */ /* 0x001fe200078e0202 */
[----:B------:R-:W-:Y:S04]  /*10660*/  BSSY B1, `(.L_x_402) ;  /* 0x0000006000017945 */ /* 0x000fe80003800000 */
[----:B------:R0:W-:Y:S01]  /*10670*/  @!P6 STG.E.U8 desc[UR36][R8.64+0x68], R3 ;  /* 0x000068030800e986 */ /* 0x0001e2000c101124 */
[----:B------:R-:W-:Y:S05]  /*10680*/  @P1 BRA `(.L_x_403) ;  /* 0x00000000000c1947 */ /* 0x000fea0003800000 */
[----:B------:R-:W0:Y:S02]  /*10690*/  LDG.E.U8 R16, desc[UR36][R156.64+0x69] ;  /* 0x000069249c107981 */ /* 0x000e24000c1e1100 */
[----:B0-----:R-:W-:-:S05]  /*106a0*/  PRMT R3, R16, 0x8880, RZ ;  /* 0x0000888010037816 */ /* 0x001fca00000000ff */
[----:B------:R-:W-:-:S07]  /*106b0*/  IMAD R2, R3, R18, RZ ;  /* 0x0000001203027224 */ /* 0x000fce00078e02ff */
.L_x_403:
[----:B------:R-:W-:Y:S05]  /*106c0*/  BSYNC B1 ;  /* 0x0000000000017941 */ /* 0x000fea0003800000 */
.L_x_402:
        /* <DEDUP_REMOVED lines=12> */
.L_x_405:
[----:B------:R-:W-:Y:S05]  /*10790*/  BSYNC B1 ;  /* 0x0000000000017941 */ /* 0x000fea0003800000 */
.L_x_404:
[----:B0-----:R-:W-:Y:S01]  /*107a0*/  @!P4 IMAD R3, R80, R17, R2 ;  /* 0x000000115003c224 */ /* 0x001fe200078e0202 */
[----:B------:R-:W-:Y:S04]  /*107b0*/  BSSY B1, `(.L_x_406) ;  /* 0x0000006000017945 */ /* 0x000fe80003800000 */
[----:B------:R0:W-:Y:S01]  /*107c0*/  @!P4 STG.E.U8 desc[UR36][R6.64+0x70], R3 ;  /* 0x000070030600c986 */ /* 0x0001e2000c101124 */
[----:B------:R-:W-:Y:S05]  /*107d0*/  @P3 BRA `(.L_x_407) ;  /* 0x00000000000c3947 */ /* 0x000fea0003800000 */
[----:B------:R-:W0:Y:S02]  /*107e0*/  LDG.E.U8 R16, desc[UR36][R14.64+0x71] ;  /* 0x000071240e107981 */ /* 0x000e24000c1e1100 */
[----:B0-----:R-:W-:-:S05]  /*107f0*/  PRMT R3, R16, 0x8880, RZ ;  /* 0x0000888010037816 */ /* 0x001fca00000000ff */
[----:B------:R-:W-:-:S07]  /*10800*/  IMAD R2, R3, R18, RZ ;  /* 0x0000001203027224 */ /* 0x000fce00078e02ff */
.L_x_407:
[----:B------:R-:W-:Y:S05]  /*10810*/  BSYNC B1 ;  /* 0x0000000000017941 */ /* 0x000fea0003800000 */
.L_x_406:
[----:B------:R-:W-:Y:S01]  /*10820*/  @!P3 IMAD R81, R81, R17, R2 ;  /* 0x000000115151b224 */ /* 0x000fe200078e0202 */
[----:B------:R-:W-:Y:S04]  /*10830*/  BSSY B1, `(.L_x_408) ;  /* 0x0000006000017945 */ /* 0x000fe80003800000 */
[----:B------:R0:W-:Y:S01]  /*10840*/  @!P3 STG.E.U8 desc[UR36][R6.64+0x71], R81 ;  /* 0x000071510600b986 */ /* 0x0001e2000c101124 */
[----:B------:R-:W-:Y:S05]  /*10850*/  @P5 BRA `(.L_x_409) ;  /* 0x00000000000c5947 */ /* 0x000fea0003800000 */
[----:B------:R-:W0:Y:S02]  /*10860*/  LDG.E.U8 R16, desc[UR36][R156.64+0x70] ;  /* 0x000070249c107981 */ /* 0x000e24000c1e1100 */
[----:B0-----:R-:W-:-:S05]  /*10870*/  PRMT R3, R16, 0x8880, RZ ;  /* 0x0000888010037816 */ /* 0x001fca00000000ff */
[----:B------:R-:W-:-:S07]  /*10880*/  IMAD R2, R3, R18, RZ ;  /* 0x0000001203027224 */ /* 0x000fce00078e02ff */
.L_x_409:
[----:B------:R-:W-:Y:S05]  /*10890*/  BSYNC B1 ;  /* 0x0000000000017941 */ /* 0x000fea0003800000 */
.L_x_408:
[----:B0-----:R-:W-:Y:S01]  /*108a0*/  @!P5 IMAD R3, R82, R17, R2 ;  /* 0x000000115203d224 */ /* 0x001fe200078e0202 */
[----:B------:R-:W-:Y:S04]  /*108b0*/  BSSY B1, `(.L_x_410) ;  /* 0x0000006000017945 */ /* 0x000fe80003800000 */
[----:B------:R0:W-:Y:S01]  /*108c0*/  @!P5 STG.E.U8 desc[UR36][R8.64+0x70], R3 ;  /* 0x000070030800d986 */ /* 0x0001e2000c101124 */
[----:B------:R-:W-:Y:S05]  /*108d0*/  @P6 BRA `(.L_x_411) ;  /* 0x00000000000c6947 */ /* 0x000fea0003800000 */
[----:B------:R-:W0:Y:S02]  /*108e0*/  LDG.E.U8 R16, desc[UR36][R156.64+0x71] ;  /* 0x000071249c107981 */ /* 0x000e24000c1e1100 */
[----:B0-----:R-:W-:-:S05]  /*108f0*/  PRMT R3, R16, 0x8880, RZ ;  /* 0x0000888010037816 */ /* 0x001fca00000000ff */
[----:B------:R-:W-:-:S07]  /*10900*/  IMAD R2, R3, R18, RZ ;  /* 0x0000001203027224 */ /* 0x000fce00078e02ff */
.L_x_411:
[----:B------:R-:W-:Y:S05]  /*10910*/  BSYNC B1 ;  /* 0x0000000000017941 */ /* 0x000fea0003800000 */
.L_x_410:
[----:B------:R-:W-:Y:S01]  /*10920*/  @!P6 IMAD R83, R83, R17, R2 ;  /* 0x000000115353e224 */ /* 0x000fe200078e0202 */
[----:B------:R-:W-:Y:S04]  /*10930*/  BSSY B1, `(.L_x_412) ;  /* 0x0000006000017945 */ /* 0x000fe80003800000 */
[----:B------:R0:W-:Y:S01]  /*10940*/  @!P6 STG.E.U8 desc[UR36][R8.64+0x71], R83 ;  /* 0x000071530800e986 */ /* 0x0001e2000c101124 */
[----:B------:R-:W-:Y:S05]  /*10950*/  @P1 BRA `(.L_x_413) ;  /* 0x00000000000c1947 */ /* 0x000fea0003800000 */
[----:B------:R-:W0:Y:S02]  /*10960*/  LDG.E.U8 R16, desc[UR36][R14.64+0x78] ;  /* 0x000078240e107981 */ /* 0x000e24000c1e1100 */
[----:B0-----:R-:W-:-:S05]  /*10970*/  PRMT R3, R16, 0x8880, RZ ;  /* 0x0000888010037816 */ /* 0x001fca00000000ff */
[----:B------:R-:W-:-:S07]  /*10980*/  IMAD R2, R3, R18, RZ ;  /* 0x0000001203027224 */ /* 0x000fce00078e02ff */
.L_x_413:
[----:B------:R-:W-:Y:S05]  /*10990*/  BSYNC B1 ;  /* 0x0000000000017941 */ /* 0x000fea0003800000 */
.L_x_412:
        /* <DEDUP_REMOVED lines=12> */
.L_x_415:
[----:B------:R-:W-:Y:S05]  /*10a60*/  BSYNC B1 ;  /* 0x0000000000017941 */ /* 0x000fea0003800000 */
.L_x_414:
[----:B------:R-:W-:Y:S01]  /*10a70*/  @!P4 IMAD R85, R85, R17, R2 ;  /* 0x000000115555c224 */ /* 0x000fe200078e0202 */
[----:B------:R-:W-:Y:S04]  /*10a80*/  BSSY B1, `(.L_x_416) ;  /* 0x0000006000017945 */ /* 0x000fe80003800000 */
[----:B------:R0:W-:Y:S01]  /*10a90*/  @!P4 STG.E.U8 desc[UR36][R6.64+0x79], R85 ;  /* 0x000079550600c986 */ /* 0x0001e2000c101124 */
[----:B------:R-:W-:Y:S05]  /*10aa0*/  @P3 BRA `(.L_x_417) ;  /* 0x00000000000c3947 */ /* 0x000fea0003800000 */
[----:B------:R-:W0:Y:S02]  /*10ab0*/  LDG.E.U8 R16, desc[UR36][R156.64+0x78] ;  /* 0x000078249c107981 */ /* 0x000e24000c1e1100 */
[----:B0-----:R-:W-:-:S05]  /*10ac0*/  PRMT R3, R16, 0x8880, RZ ;  /* 0x0000888010037816 */ /* 0x001fca00000000ff */
[----:B------:R-:W-:-:S07]  /*10ad0*/  IMAD R2, R3, R18, RZ ;  /* 0x0000001203027224 */ /* 0x000fce00078e02ff */
.L_x_417:
[----:B------:R-:W-:Y:S05]  /*10ae0*/  BSYNC B1 ;  /* 0x0000000000017941 */ /* 0x000fea0003800000 */
.L_x_416:
[----:B0-----:R-:W-:Y:S01]  /*10af0*/  @!P3 IMAD R3, R86, R17, R2 ;  /* 0x000000115603b224 */ /* 0x001fe200078e0202 */
[----:B------:R-:W-:Y:S04]  /*10b00*/  BSSY B1, `(.L_x_418) ;  /* 0x0000006000017945 */ /* 0x000fe80003800000 */
[----:B------:R0:W-:Y:S01]  /*10b10*/  @!P3 STG.E.U8 desc[UR36][R8.64+0x78], R3 ;  /* 0x000078030800b986 */ /* 0x0001e2000c101124 */
[----:B------:R-:W-:Y:S05]  /*10b20*/  @P5 BRA `(.L_x_419) ;  /* 0x00000000000c5947 */ /* 0x000fea0003800000 */
[----:B------:R-:W0:Y:S02]  /*10b30*/  LDG.E.U8 R16, desc[UR36][R156.64+0x79] ;  /* 0x000079249c107981 */ /* 0x000e24000c1e1100 */
[----:B0-----:R-:W-:-:S05]  /*10b40*/  PRMT R3, R16, 0x8880, RZ ;  /* 0x0000888010037816 */ /* 0x001fca00000000ff */
[----:B------:R-:W-:-:S07]  /*10b50*/  IMAD R2, R3, R18, RZ ;  /* 0x0000001203027224 */ /* 0x000fce00078e02ff */
.L_x_419:
[----:B------:R-:W-:Y:S05]  /*10b60*/  BSYNC B1 ;  /* 0x0000000000017941 */ /* 0x000fea0003800000 */
.L_x_418:
[----:B------:R-:W-:Y:S01]  /*10b70*/  @!P5 IMAD R87, R87, R17, R2 ;  /* 0x000000115757d224 */ /* 0x000fe200078e0202 */
[----:B------:R-:W-:Y:S04]  /*10b80*/  BSSY B1, `(.L_x_420) ;  /* 0x0000006000017945 */ /* 0x000fe80003800000 */
[----:B------:R0:W-:Y:S01]  /*10b90*/  @!P5 STG.E.U8 desc[UR36][R8.64+0x79], R87 ;  /* 0x000079570800d986 */ /* 0x0001e2000c101124 */
[----:B------:R-:W-:Y:S05]  /*10ba0*/  @P6 BRA `(.L_x_421) ;  /* 0x00000000000c6947 */ /* 0x000fea0003800000 */
[----:B------:R-:W0:Y:S02]  /*10bb0*/  LDG.E.U8 R16, desc[UR36][R14.64+0x80] ;  /* 0x000080240e107981 */ /* 0x000e24000c1e1100 */
[----:B0-----:R-:W-:-:S05]  /*10bc0*/  PRMT R3, R16, 0x8880, RZ ;  /* 0x0000888010037816 */ /* 0x001fca00000000ff */
[----:B------:R-:W-:-:S07]  /*10bd0*/  IMAD R2, R3, R18, RZ ;  /* 0x0000001203027224 */ /* 0x000fce00078e02ff */
.L_x_421:
[----:B------:R-:W-:Y:S05]  /*10be0*/  BSYNC B1 ;  /* 0x0000000000017941 */ /* 0x000fea0003800000 */
.L_x_420:
[----:B0-----:R-:W-:Y:S01]  /*10bf0*/  @!P6 IMAD R3, R88, R17, R2 ;  /* 0x000000115803e224 */ /* 0x001fe200078e0202 */
[----:B------:R-:W-:Y:S04]  /*10c00*/  BSSY B1, `(.L_x_422) ;  /* 0x0000006000017945 */ /* 0x000fe80003800000 */
[----:B------:R0:W-:Y:S01]  /*10c10*/  @!P6 STG.E.U8 desc[UR36][R6.64+0x80], R3 ;  /* 0x000080030600e986 */ /* 0x0001e2000c101124 */
[----:B------:R-:W-:Y:S05]  /*10c20*/  @P1 BRA `(.L_x_423) ;  /* 0x00000000000c1947 */ /* 0x000fea0003800000 */
[----:B------:R-:W0:Y:S02]  /*10c30*/  LDG.E.U8 R16, desc[UR36][R14.64+0x81] ;  /* 0x000081240e107981 */ /* 0x000e24000c1e1100 */
[----:B0-----:R-:W-:-:S05]  /*10c40*/  PRMT R3, R16, 0x8880, RZ ;  /* 0x0000888010037816 */ /* 0x001fca00000000ff */
[----:B------:R-:W-:-:S07]  /*10c50*/  IMAD R2, R3, R18, RZ ;  /* 0x0000001203027224 */ /* 0x000fce00078e02ff */
.L_x_423:
[----:B------:R-:W-:Y:S05]  /*10c60*/  BSYNC B1 ;  /* 0x0000000000017941 */ /* 0x000fea0003800000 */
.L_x_422:
        /* <DEDUP_REMOVED lines=12> */
.L_x_425:
[----:B------:R-:W-:Y:S05]  /*10d30*/  BSYNC B1 ;  /* 0x0000000000017941 */ /* 0x000fea0003800000 */
.L_x_424:
[----:B0-----:R-:W-:Y:S01]  /*10d40*/  @!P4 IMAD R3, R90, R17, R2 ;  /* 0x000000115a03c224 */ /* 0x001fe200078e0202 */
[----:B------:R-:W-:Y:S04]  /*10d50*/  BSSY B1, `(.L_x_426) ;  /* 0x0000006000017945 */ /* 0x000fe80003800000 */
[----:B------:R0:W-:Y:S01]  /*10d60*/  @!P4 STG.E.U8 desc[UR36][R8.64+0x80], R3 ;  /* 0x000080030800c986 */ /* 0x0001e2000c101124 */
[----:B------:R-:W-:Y:S05]  /*10d70*/  @P3 BRA `(.L_x_427) ;  /* 0x00000000000c3947 */ /* 0x000fea0003800000 */
[----:B------:R-:W0:Y:S02]  /*10d80*/  LDG.E.U8 R16, desc[UR36][R156.64+0x81] ;  /* 0x000081249c107981 */ /* 0x000e24000c1e1100 */
[----:B0-----:R-:W-:-:S05]  /*10d90*/  PRMT R3, R16, 0x8880, RZ ;  /* 0x0000888010037816 */ /* 0x001fca00000000ff */
[----:B------:R-:W-:-:S07]  /*10da0*/  IMAD R2, R3, R18, RZ ;  /* 0x0000001203027224 */ /* 0x000fce00078e02ff */
.L_x_427:
[----:B------:R-:W-:Y:S05]  /*10db0*/  BSYNC B1 ;  /* 0x0000000000017941 */ /* 0x000fea0003800000 */
.L_x_426:
[----:B------:R-:W-:Y:S01]  /*10dc0*/  @!P3 IMAD R91, R91, R17, R2 ;  /* 0x000000115b5bb224 */ /* 0x000fe200078e0202 */
[----:B------:R-:W-:Y:S04]  /*10dd0*/  BSSY B1, `(.L_x_428) ;  /* 0x0000006000017945 */ /* 0x000fe80003800000 */
[----:B------:R0:W-:Y:S01]  /*10de0*/  @!P3 STG.E.U8 desc[UR36][R8.64+0x81], R91 ;  /* 0x0000815b0800b986 */ /* 0x0001e2000c101124 */
[----:B------:R-:W-:Y:S05]  /*10df0*/  @P5 BRA `(.L_x_429) ;  /* 0x00000000000c5947 */ /* 0x000fea0003800000 */
[----:B------:R-:W0:Y:S02]  /*10e00*/  LDG.E.U8 R16, desc[UR36][R14.64+0x88] ;  /* 0x000088240e107981 */ /* 0x000e24000c1e1100 */
[----:B0-----:R-:W-:-:S05]  /*10e10*/  PRMT R3, R16, 0x8880, RZ ;  /* 0x0000888010037816 */ /* 0x001fca00000000ff */
[----:B------:R-:W-:-:S07]  /*10e20*/  IMAD R2, R3, R18, RZ ;  /* 0x0000001203027224 */ /* 0x000fce00078e02ff */
.L_x_429:
[----:B------:R-:W-:Y:S05]  /*10e30*/  BSYNC B1 ;  /* 0x0000000000017941 */ /* 0x000fea0003800000 */
.L_x_428:
[----:B0-----:R-:W-:Y:S01]  /*10e40*/  @!P5 IMAD R3, R92, R17, R2 ;  /* 0x000000115c03d224 */ /* 0x001fe200078e0202 */
[----:B------:R-:W-:Y:S04]  /*10e50*/  BSSY B1, `(.L_x_430) ;  /* 0x0000006000017945 */ /* 0x000fe80003800000 */
[----:B------:R0:W-:Y:S01]  /*10e60*/  @!P5 STG.E.U8 desc[UR36][R6.64+0x88], R3 ;  /* 0x000088030600d986 */ /* 0x0001e2000c101124 */
[----:B------:R-:W-:Y:S05]  /*10e70*/  @P6 BRA `(.L_x_431) ;  /* 0x00000000000c6947 */ /* 0x000fea0003800000 */
[----:B------:R-:W0:Y:S02]  /*10e80*/  LDG.E.U8 R16, desc[UR36][R14.64+0x89] ;  /* 0x000089240e107981 */ /* 0x000e24000c1e1100 */
[----:B0-----:R-:W-:-:S05]  /*10e90*/  PRMT R3, R16, 0x8880, RZ ;  /* 0x0000888010037816 */ /* 0x001fca00000000ff */
[----:B------:R-:W-:-:S07]  /*10ea0*/  IMAD R2, R3, R18, RZ ;  /* 0x0000001203027224 */ /* 0x000fce00078e02ff */
.L_x_431:
[----:B------:R-:W-:Y:S05]  /*10eb0*/  BSYNC B1 ;  /* 0x0000000000017941 */ /* 0x000fea0003800000 */
.L_x_430:
[----:B------:R-:W-:Y:S01]  /*10ec0*/  @!P6 IMAD R93, R93, R17, R2 ;  /* 0x000000115d5de224 */ /* 0x000fe200078e0202 */
[----:B------:R-:W-:Y:S04]  /*10ed0*/  BSSY B1, `(.L_x_432) ;  /* 0x0000006000017945 */ /* 0x000fe80003800000 */
[----:B------:R0:W-:Y:S01]  /*10ee0*/  @!P6 STG.E.U8 desc[UR36][R6.64+0x89], R93 ;  /* 0x0000895d0600e986 */ /* 0x0001e2000c101124 */
[----:B------:R-:W-:Y:S05]  /*10ef0*/  @P1 BRA `(.L_x_433) ;  /* 0x00000000000c1947 */ /* 0x000fea0003800000 */
[----:B------:R-:W0:Y:S02]  /*10f00*/  LDG.E.U8 R16, desc[UR36][R156.64+0x88] ;  /* 0x000088249c107981 */ /* 0x000e24000c1e1100 */
[----:B0-----:R-:W-:-:S05]  /*10f10*/  PRMT R3, R16, 0x8880, RZ ;  /* 0x0000888010037816 */ /* 0x001fca00000000ff */
[----:B------:R-:W-:-:S07]  /*10f20*/  IMAD R2, R3, R18, RZ ;  /* 0x0000001203027224 */ /* 0x000fce00078e02ff */
.L_x_433:
[----:B------:R-:W-:Y:S05]  /*10f30*/  BSYNC B1 ;  /* 0x0000000000017941 */ /* 0x000fea0003800000 */
.L_x_432:
        /* <DEDUP_REMOVED lines=12> */
.L_x_435:
[----:B------:R-:W-:Y:S05]  /*11000*/  BSYNC B1 ;  /* 0x0000000000017941 */ /* 0x000fea0003800000 */
.L_x_434:
[----:B------:R-:W-:Y:S01]  /*11010*/  @!P4 IMAD R95, R95, R17, R2 ;  /* 0x000000115f5fc224 */ /* 0x000fe200078e0202 */
[----:B------:R-:W-:Y:S04]  /*11020*/  BSSY B1, `(.L_x_436) ;  /* 0x0000006000017945 */ /* 0x000fe80003800000 */
[----:B------:R0:W-:Y:S01]  /*11030*/  @!P4 STG.E.U8 desc[UR36][R8.64+0x89], R95 ;  /* 0x0000895f0800c986 */ /* 0x0001e2000c101124 */
[----:B------:R-:W-:Y:S05]  /*11040*/  @P3 BRA `(.L_x_437) ;  /* 0x00000000000c3947 */ /* 0x000fea0003800000 */
[----:B------:R-:W0:Y:S02]  /*11050*/  LDG.E.U8 R16, desc[UR36][R14.64+0x90] ;  /* 0x000090240e107981 */ /* 0x000e24000c1e1100 */
[----:B0-----:R-:W-:-:S05]  /*11060*/  PRMT R3, R16, 0x8880, RZ ;  /* 0x0000888010037816 */ /* 0x001fca00000000ff */
[----:B------:R-:W-:-:S07]  /*11070*/  IMAD R2, R3, R18, RZ ;  /* 0x0000001203027224 */ /* 0x000fce00078e02ff */
.L_x_437:
[----:B------:R-:W-:Y:S05]  /*11080*/  BSYNC B1 ;  /* 0x0000000000017941 */ /* 0x000fea0003800000 */
.L_x_436:
[----:B0-----:R-:W-:Y:S01]  /*11090*/  @!P3 IMAD R3, R96, R17, R2 ;  /* 0x000000116003b224 */ /* 0x001fe200078e0202 */
[----:B------:R-:W-:Y:S04]  /*110a0*/  BSSY B1, `(.L_x_438) ;  /* 0x0000006000017945 */ /* 0x000fe80003800000 */
[----:B------:R0:W-:Y:S01]  /*110b0*/  @!P3 STG.E.U8 desc[UR36][R6.64+0x90], R3 ;  /* 0x000090030600b986 */ /* 0x0001e2000c101124 */
[----:B------:R-:W-:Y:S05]  /*110c0*/  @P5 BRA `(.L_x_439) ;  /* 0x00000000000c5947 */ /* 0x000fea0003800000 */
[----:B------:R-:W0:Y:S02]  /*110d0*/  LDG.E.U8 R16, desc[UR36][R14.64+0x91] ;  /* 0x000091240e107981 */ /* 0x000e24000c1e1100 */
[----:B0-----:R-:W-:-:S05]  /*110e0*/  PRMT R3, R16, 0x8880, RZ ;  /* 0x0000888010037816 */ /* 0x001fca00000000ff */
[----:B------:R-:W-:-:S07]  /*110f0*/  IMAD R2, R3, R18, RZ ;  /* 0x0000001203027224 */ /* 0x000fce00078e02ff */
.L_x_439:
[----:B------:R-:W-:Y:S05]  /*11100*/  BSYNC B1 ;  /* 0x0000000000017941 */ /* 0x000fea0003800000 */
.L_x_438:
[----:B------:R-:W-:Y:S01]  /*11110*/  @!P5 IMAD R97, R97, R17, R2 ;  /* 0x000000116161d224 */ /* 0x000fe200078e0202 */
[----:B------:R-:W-:Y:S04]  /*11120*/  BSSY B1, `(.L_x_440) ;  /* 0x0000006000017945 */ /* 0x000fe80003800000 */
[----:B------:R0:W-:Y:S01]  /*11130*/  @!P5 STG.E.U8 desc[UR36][R6.64+0x91], R97 ;  /* 0x000091610600d986 */ /* 0x0001e2000c101124 */
[----:B------:R-:W-:Y:S05]  /*11140*/  @P6 BRA `(.L_x_441) ;  /* 0x00000000000c6947 */ /* 0x000fea0003800000 */
[----:B------:R-:W0:Y:S02]  /*11150*/  LDG.E.U8 R16, desc[UR36][R156.64+0x90] ;  /* 0x000090249c107981 */ /* 0x000e24000c1e1100 */
[----:B0-----:R-:W-:-:S05]  /*11160*/  PRMT R3, R16, 0x8880, RZ ;  /* 0x0000888010037816 */ /* 0x001fca00000000ff */
[----:B------:R-:W-:-:S07]  /*11170*/  IMAD R2, R3, R18, RZ ;  /* 0x0000001203027224 */ /* 0x000fce00078e02ff */
.L_x_441:
[----:B------:R-:W-:Y:S05]  /*11180*/  BSYNC B1 ;  /* 0x0000000000017941 */ /* 0x000fea0003800000 */
.L_x_440:
[----:B0-----:R-:W-:Y:S01]  /*11190*/  @!P6 IMAD R3, R98, R17, R2 ;  /* 0x000000116203e224 */ /* 0x001fe200078e0202 */
[----:B------:R-:W-:Y:S04]  /*111a0*/  BSSY B1, `(.L_x_442) ;  /* 0x0000006000017945 */ /* 0x000fe80003800000 */
[----:B------:R0:W-:Y:S01]  /*111b0*/  @!P6 STG.E.U8 desc[UR36][R8.64+0x90], R3 ;  /* 0x000090030800e986 */ /* 0x0001e2000c101124 */
[----:B------:R-:W-:Y:S05]  /*111c0*/  @P1 BRA `(.L_x_443) ;  /* 0x00000000000c1947 */ /* 0x000fea0003800000 */
[----:B------:R-:W0:Y:S02]  /*111d0*/  LDG.E.U8 R16, desc[UR36][R156.64+0x91] ;  /* 0x000091249c107981 */ /* 0x000e24000c1e1100 */
[----:B0-----:R-:W-:-:S05]  /*111e0*/  PRMT R3, R16, 0x8880, RZ ;  /* 0x0000888010037816 */ /* 0x001fca00000000ff */
[----:B------:R-:W-:-:S07]  /*111f0*/  IMAD R2, R3, R18, RZ ;  /* 0x0000001203027224 */ /* 0x000fce00078e02ff */
.L_x_443:
[----:B------:R-:W-:Y:S05]  /*11200*/  BSYNC B1 ;  /* 0x0000000000017941 */ /* 0x000fea0003800000 */
.L_x_442:
        /* <DEDUP_REMOVED lines=12> */
.L_x_445:
[----:B------:R-:W-:Y:S05]  /*112d0*/  BSYNC B1 ;  /* 0x0000000000017941 */ /* 0x000fea0003800000 */
.L_x_444:
[----:B0-----:R-:W-:Y:S01]  /*112e0*/  @!P4 IMAD R3, R100, R17, R2 ;  /* 0x000000116403c224 */ /* 0x001fe200078e0202 */
[----:B------:R-:W-:Y:S04]  /*112f0*/  BSSY B1, `(.L_x_446) ;  /* 0x0000006000017945 */ /* 0x000fe80003800000 */
[----:B------:R0:W-:Y:S01]  /*11300*/  @!P4 STG.E.U8 desc[UR36][R6.64+0x98], R3 ;  /* 0x000098030600c986 */ /* 0x0001e2000c101124 */
[----:B------:R-:W-:Y:S05]  /*11310*/  @P3 BRA `(.L_x_447) ;  /* 0x00000000000c3947 */ /* 0x000fea0003800000 */
[----:B------:R-:W0:Y:S02]  /*11320*/  LDG.E.U8 R16, desc[UR36][R14.64+0x99] ;  /* 0x000099240e107981 */ /* 0x000e24000c1e1100 */
[----:B0-----:R-:W-:-:S05]  /*11330*/  PRMT R3, R16, 0x8880, RZ ;  /* 0x0000888010037816 */ /* 0x001fca00000000ff */
[----:B------:R-:W-:-:S07]  /*11340*/  IMAD R2, R3, R18, RZ ;  /* 0x0000001203027224 */ /* 0x000fce00078e02ff */
.L_x_447:
[----:B------:R-:W-:Y:S05]  /*11350*/  BSYNC B1 ;  /* 0x0000000000017941 */ /* 0x000fea0003800000 */
.L_x_446:
[----:B------:R-:W-:Y:S01]  /*11360*/  @!P3 IMAD R101, R101, R17, R2 ;  /* 0x000000116565b224 */ /* 0x000fe200078e0202 */
[----:B------:R-:W-:Y:S04]  /*11370*/  BSSY B1, `(.L_x_448) ;  /* 0x0000006000017945 */ /* 0x000fe80003800000 */
[----:B------:R0:W-:Y:S01]  /*11380*/  @!P3 STG.E.U8 desc[UR36][R6.64+0x99], R101 ;  /* 0x000099650600b986 */ /* 0x0001e2000c101124 */
[----:B------:R-:W-:Y:S05]  /*11390*/  @P5 BRA `(.L_x_449) ;  /* 0x00000000000c5947 */ /* 0x000fea0003800000 */
[----:B------:R-:W0:Y:S02]  /*113a0*/  LDG.E.U8 R16, desc[UR36][R156.64+0x98] ;  /* 0x000098249c107981 */ /* 0x000e24000c1e1100 */
[----:B0-----:R-:W-:-:S05]  /*113b0*/  PRMT R3, R16, 0x8880, RZ ;  /* 0x0000888010037816 */ /* 0x001fca00000000ff */
[----:B------:R-:W-:-:S07]  /*113c0*/  IMAD R2, R3, R18, RZ ;  /* 0x0000001203027224 */ /* 0x000fce00078e02ff */
.L_x_449:
[----:B------:R-:W-:Y:S05]  /*113d0*/  BSYNC B1 ;  /* 0x0000000000017941 */ /* 0x000fea0003800000 */
.L_x_448:
[----:B0-----:R-:W-:Y:S01]  /*113e0*/  @!P5 IMAD R3, R102, R17, R2 ;  /* 0x000000116603d224 */ /* 0x001fe200078e0202 */
[----:B------:R-:W-:Y:S04]  /*113f0*/  BSSY B1, `(.L_x_450) ;  /* 0x0000006000017945 */ /* 0x000fe80003800000 */
[----:B------:R0:W-:Y:S01]  /*11400*/  @!P5 STG.E.U8 desc[UR36][R8.64+0x98], R3 ;  /* 0x000098030800d986 */ /* 0x0001e2000c101124 */
[----:B------:R-:W-:Y:S05]  /*11410*/  @P6 BRA `(.L_x_451) ;  /* 0x00000000000c6947 */ /* 0x000fea0003800000 */
[----:B------:R-:W0:Y:S02]  /*11420*/  LDG.E.U8 R16, desc[UR36][R156.64+0x99] ;  /* 0x000099249c107981 */ /* 0x000e24000c1e1100 */
[----:B0-----:R-:W-:-:S05]  /*11430*/  PRMT R3, R16, 0x8880, RZ ;  /* 0x0000888010037816 */ /* 0x001fca00000000ff */
[----:B------:R-:W-:-:S07]  /*11440*/  IMAD R2, R3, R18, RZ ;  /* 0x0000001203027224 */ /* 0x000fce00078e02ff */
.L_x_451:
[----:B------:R-:W-:Y:S05]  /*11450*/  BSYNC B1 ;  /* 0x0000000000017941 */ /* 0x000fea0003800000 */
.L_x_450:
[----:B------:R-:W-:Y:S01]  /*11460*/  @!P6 IMAD R103, R103, R17, R2 ;  /* 0x000000116767e224 */ /* 0x000fe200078e0202 */
[----:B------:R-:W-:Y:S04]  /*11470*/  BSSY B1, `(.L_x_452) ;  /* 0x0000006000017945 */ /* 0x000fe80003800000 */
[----:B------:R0:W-:Y:S01]  /*11480*/  @!P6 STG.E.U8 desc[UR36][R8.64+0x99], R103 ;  /* 0x000099670800e986 */ /* 0x0001e2000c101124 */
[----:B------:R-:W-:Y:S05]  /*11490*/  @P1 BRA `(.L_x_453) ;  /* 0x00000000000c1947 */ /* 0x000fea0003800000 */
[----:B------:R-:W0:Y:S02]  /*114a0*/  LDG.E.U8 R16, desc[UR36][R14.64+0xa0] ;  /* 0x0000a0240e107981 */ /* 0x000e24000c1e1100 */
[----:B0-----:R-:W-:-:S05]  /*114b0*/  PRMT R3, R16, 0x8880, RZ ;  /* 0x0000888010037816 */ /* 0x001fca00000000ff */
[----:B------:R-:W-:-:S07]  /*114c0*/  IMAD R2, R3, R18, RZ ;  /* 0x0000001203027224 */ /* 0x000fce00078e02ff */
.L_x_453:
[----:B------:R-:W-:Y:S05]  /*114d0*/  BSYNC B1 ;  /* 0x0000000000017941 */ /* 0x000fea0003800000 */
.L_x_452:
        /* <DEDUP_REMOVED lines=12> */
.L_x_455:
[----:B------:R-:W-:Y:S05]  /*115a0*/  BSYNC B1 ;  /* 0x0000000000017941 */ /* 0x000fea0003800000 */
.L_x_454:
[----:B------:R-:W-:Y:S01]  /*115b0*/  @!P4 IMAD R105, R105, R17, R2 ;  /* 0x000000116969c224 */ /* 0x000fe200078e0202 */
[----:B------:R-:W-:Y:S04]  /*115c0*/  BSSY B1, `(.L_x_456) ;  /* 0x0000006000017945 */ /* 0x000fe80003800000 */
[----:B------:R0:W-:Y:S01]  /*115d0*/  @!P4 STG.E.U8 desc[UR36][R6.64+0xa1], R105 ;  /* 0x0000a1690600c986 */ /* 0x0001e2000c101124 */
[----:B------:R-:W-:Y:S05]  /*115e0*/  @P3 BRA `(.L_x_457) ;  /* 0x00000000000c3947 */ /* 0x000fea0003800000 */
[----:B------:R-:W0:Y:S02]  /*115f0*/  LDG.E.U8 R16, desc[UR36][R156.64+0xa0] ;  /* 0x0000a0249c107981 */ /* 0x000e24000c1e1100 */
[----:B0-----:R-:W-:-:S05]  /*11600*/  PRMT R3, R16, 0x8880, RZ ;  /* 0x0000888010037816 */ /* 0x001fca00000000ff */
[----:B------:R-:W-:-:S07]  /*11610*/  IMAD R2, R3, R18, RZ ;  /* 0x0000001203027224 */ /* 0x000fce00078e02ff */
.L_x_457:
[----:B------:R-:W-:Y:S05]  /*11620*/  BSYNC B1 ;  /* 0x0000000000017941 */ /* 0x000fea0003800000 */
.L_x_456:
[----:B0-----:R-:W-:Y:S01]  /*11630*/  @!P3 IMAD R3, R106, R17, R2 ;  /* 0x000000116a03b224 */ /* 0x001fe200078e0202 */
[----:B------:R-:W-:Y:S04]  /*11640*/  BSSY B1, `(.L_x_458) ;  /* 0x0000006000017945 */ /* 0x000fe80003800000 */
[----:B------:R0:W-:Y:S01]  /*11650*/  @!P3 STG.E.U8 desc[UR36][R8.64+0xa0], R3 ;  /* 0x0000a0030800b986 */ /* 0x0001e2000c101124 */
[----:B------:R-:W-:Y:S05]  /*11660*/  @P5 BRA `(.L_x_459) ;  /* 0x00000000000c5947 */ /* 0x000fea0003800000 */
[----:B------:R-:W0:Y:S02]  /*11670*/  LDG.E.U8 R16, desc[UR36][R156.64+0xa1] ;  /* 0x0000a1249c107981 */ /* 0x000e24000c1e1100 */
[----:B0-----:R-:W-:-:S05]  /*11680*/  PRMT R3, R16, 0x8880, RZ ;  /* 0x0000888010037816 */ /* 0x001fca00000000ff */
[----:B------:R-:W-:-:S07]  /*11690*/  IMAD R2, R3, R18, RZ ;  /* 0x0000001203027224 */ /* 0x000fce00078e02ff */
.L_x_459:
[----:B------:R-:W-:Y:S05]  /*116a0*/  BSYNC B1 ;  /* 0x0000000000017941 */ /* 0x000fea0003800000 */
.L_x_458:
[----:B------:R-:W-:Y:S01]  /*116b0*/  @!P5 IMAD R107, R107, R17, R2 ;  /* 0x000000116b6bd224 */ /* 0x000fe200078e0202 */
[----:B------:R-:W-:Y:S04]  /*116c0*/  BSSY B1, `(.L_x_460) ;  /* 0x0000006000017945 */ /* 0x000fe80003800000 */
[----:B------:R0:W-:Y:S01]  /*116d0*/  @!P5 STG.E.U8 desc[UR36][R8.64+0xa1], R107 ;  /* 0x0000a16b0800d986 */ /* 0x0001e2000c101124 */
[----:B------:R-:W-:Y:S05]  /*116e0*/  @P6 BRA `(.L_x_461) ;  /* 0x00000000000c6947 */ /* 0x000fea0003800000 */
[----:B------:R-:W0:Y:S02]  /*116f0*/  LDG.E.U8 R16, desc[UR36][R14.64+0xa8] ;  /* 0x0000a8240e107981 */ /* 0x000e24000c1e1100 */
[----:B0-----:R-:W-:-:S05]  /*11700*/  PRMT R3, R16, 0x8880, RZ ;  /* 0x0000888010037816 */ /* 0x001fca00000000ff */
[----:B------:R-:W-:-:S07]  /*11710*/  IMAD R2, R3, R18, RZ ;  /* 0x0000001203027224 */ /* 0x000fce00078e02ff */
.L_x_461:
[----:B------:R-:W-:Y:S05]  /*11720*/  BSYNC B1 ;  /* 0x0000000000017941 */ /* 0x000fea0003800000 */
.L_x_460:
[----:B0-----:R-:W-:Y:S01]  /*11730*/  @!P6 IMAD R3, R108, R17, R2 ;  /* 0x000000116c03e224 */ /* 0x001fe200078e0202 */
[----:B------:R-:W-:Y:S04]  /*11740*/  BSSY B1, `(.L_x_462) ;  /* 0x0000006000017945 */ /* 0x000fe80003800000 */
[----:B------:R0:W-:Y:S01]  /*11750*/  @!P6 STG.E.U8 desc[UR36][R6.64+0xa8], R3 ;  /* 0x0000a8030600e986 */ /* 0x0001e2000c101124 */
[----:B------:R-:W-:Y:S05]  /*11760*/  @P1 BRA `(.L_x_463) ;  /* 0x00000000000c1947 */ /* 0x000fea0003800000 */
[----:B------:R-:W0:Y:S02]  /*11770*/  LDG.E.U8 R16, desc[UR36][R14.64+0xa9] ;  /* 0x0000a9240e107981 */ /* 0x000e24000c1e1100 */
[----:B0-----:R-:W-:-:S05]  /*11780*/  PRMT R3, R16, 0x8880, RZ ;  /* 0x0000888010037816 */ /* 0x001fca00000000ff */
[----:B------:R-:W-:-:S07]  /*11790*/  IMAD R2, R3, R18, RZ ;  /* 0x0000001203027224 */ /* 0x000fce00078e02ff */
.L_x_463:
[----:B------:R-:W-:Y:S05]  /*117a0*/  BSYNC B1 ;  /* 0x0000000000017941 */ /* 0x000fea0003800000 */
.L_x_462:
        /* <DEDUP_REMOVED lines=12> */
.L_x_465:
[----:B------:R-:W-:Y:S05]  /*11870*/  BSYNC B1 ;  /* 0x0000000000017941 */ /* 0x000fea0003800000 */
.L_x_464:
[----:B0-----:R-:W-:Y:S01]  /*11880*/  @!P4 IMAD R3, R110, R17, R2 ;  /* 0x000000116e03c224 */ /* 0x001fe200078e0202 */
[----:B------:R-:W-:Y:S04]  /*11890*/  BSSY B1, `(.L_x_466) ;  /* 0x0000006000017945 */ /* 0x000fe80003800000 */
[----:B------:R0:W-:Y:S01]  /*118a0*/  @!P4 STG.E.U8 desc[UR36][R8.64+0xa8], R3 ;  /* 0x0000a8030800c986 */ /* 0x0001e2000c101124 */
[----:B------:R-:W-:Y:S05]  /*118b0*/  @P3 BRA `(.L_x_467) ;  /* 0x00000000000c3947 */ /* 0x000fea0003800000 */
[----:B------:R-:W0:Y:S02]  /*118c0*/  LDG.E.U8 R16, desc[UR36][R156.64+0xa9] ;  /* 0x0000a9249c107981 */ /* 0x000e24000c1e1100 */
[----:B0-----:R-:W-:-:S05]  /*118d0*/  PRMT R3, R16, 0x8880, RZ ;  /* 0x0000888010037816 */ /* 0x001fca00000000ff */
[----:B------:R-:W-:-:S07]  /*118e0*/  IMAD R2, R3, R18, RZ ;  /* 0x0000001203027224 */ /* 0x000fce00078e02ff */
.L_x_467:
[----:B------:R-:W-:Y:S05]  /*118f0*/  BSYNC B1 ;  /* 0x0000000000017941 */ /* 0x000fea0003800000 */
.L_x_466:
[----:B------:R-:W-:Y:S01]  /*11900*/  @!P3 IMAD R111, R111, R17, R2 ;  /* 0x000000116f6fb224 */ /* 0x000fe200078e0202 */
[----:B------:R-:W-:Y:S04]  /*11910*/  BSSY B1, `(.L_x_468) ;  /* 0x0000006000017945 */ /* 0x000fe80003800000 */
[----:B------:R0:W-:Y:S01]  /*11920*/  @!P3 STG.E.U8 desc[UR36][R8.64+0xa9], R111 ;  /* 0x0000a96f0800b986 */ /* 0x0001e2000c101124 */
[----:B------:R-:W-:Y:S05]  /*11930*/  @P5 BRA `(.L_x_469) ;  /* 0x00000000000c5947 */ /* 0x000fea0003800000 */
[----:B------:R-:W0:Y:S02]  /*11940*/  LDG.E.U8 R16, desc[UR36][R14.64+0xb0] ;  /* 0x0000b0240e107981 */ /* 0x000e24000c1e1100 */
[----:B0-----:R-:W-:-:S05]  /*11950*/  PRMT R3, R16, 0x8880, RZ ;  /* 0x0000888010037816 */ /* 0x001fca00000000ff */
[----:B------:R-:W-:-:S07]  /*11960*/  IMAD R2, R3, R18, RZ ;  /* 0x0000001203027224 */ /* 0x000fce00078e02ff */
.L_x_469:
[----:B------:R-:W-:Y:S05]  /*11970*/  BSYNC B1 ;  /* 0x0000000000017941 */ /* 0x000fea0003800000 */
.L_x_468:
[----:B0-----:R-:W-:Y:S01]  /*11980*/  @!P5 IMAD R3, R112, R17, R2 ;  /* 0x000000117003d224 */ /* 0x001fe200078e0202 */
[----:B------:R-:W-:Y:S04]  /*11990*/  BSSY B1, `(.L_x_470) ;  /* 0x0000006000017945 */ /* 0x000fe80003800000 */
[----:B------:R0:W-:Y:S01]  /*119a0*/  @!P5 STG.E.U8 desc[UR36][R6.64+0xb0], R3 ;  /* 0x0000b0030600d986 */ /* 0x0001e2000c101124 */
[----:B------:R-:W-:Y:S05]  /*119b0*/  @P6 BRA `(.L_x_471) ;  /* 0x00000000000c6947 */ /* 0x000fea0003800000 */
[----:B------:R-:W0:Y:S02]  /*119c0*/  LDG.E.U8 R16, desc[UR36][R14.64+0xb1] ;  /* 0x0000b1240e107981 */ /* 0x000e24000c1e1100 */
[----:B0-----:R-:W-:-:S05]  /*119d0*/  PRMT R3, R16, 0x8880, RZ ;  /* 0x0000888010037816 */ /* 0x001fca00000000ff */
[----:B------:R-:W-:-:S07]  /*119e0*/  IMAD R2, R3, R18, RZ ;  /* 0x0000001203027224 */ /* 0x000fce00078e02ff */
.L_x_471:
[----:B------:R-:W-:Y:S05]  /*119f0*/  BSYNC B1 ;  /* 0x0000000000017941 */ /* 0x000fea0003800000 */
.L_x_470:
[----:B------:R-:W-:Y:S01]  /*11a00*/  @!P6 IMAD R113, R113, R17, R2 ;  /* 0x000000117171e224 */ /* 0x000fe200078e0202 */
[----:B------:R-:W-:Y:S04]  /*11a10*/  BSSY B1, `(.L_x_472) ;  /* 0x0000006000017945 */ /* 0x000fe80003800000 */
[----:B------:R0:W-:Y:S01]  /*11a20*/  @!P6 STG.E.U8 desc[UR36][R6.64+0xb1], R113 ;  /* 0x0000b1710600e986 */ /* 0x0001e2000c101124 */
[----:B------:R-:W-:Y:S05]  /*11a30*/  @P1 BRA `(.L_x_473) ;  /* 0x00000000000c1947 */ /* 0x000fea0003800000 */
[----:B------:R-:W0:Y:S02]  /*11a40*/  LDG.E.U8 R16, desc[UR36][R156.64+0xb0] ;  /* 0x0000b0249c107981 */ /* 0x000e24000c1e1100 */
[----:B0-----:R-:W-:-:S05]  /*11a50*/  PRMT R3, R16, 0x8880, RZ ;  /* 0x0000888010037816 */ /* 0x001fca00000000ff */
[----:B------:R-:W-:-:S07]  /*11a60*/  IMAD R2, R3, R18, RZ ;  /* 0x0000001203027224 */ /* 0x000fce00078e02ff */
.L_x_473:
[----:B------:R-:W-:Y:S05]  /*11a70*/  BSYNC B1 ;  /* 0x0000000000017941 */ /* 0x000fea0003800000 */
.L_x_472:
        /* <DEDUP_REMOVED lines=12> */
.L_x_475:
[----:B------:R-:W-:Y:S05]  /*11b40*/  BSYNC B1 ;  /* 0x0000000000017941 */ /* 0x000fea0003800000 */
.L_x_474:
[----:B------:R-:W-:Y:S01]  /*11b50*/  @!P4 IMAD R115, R115, R17, R2 ;  /* 0x000000117373c224 */ /* 0x000fe200078e0202 */
[----:B------:R-:W-:Y:S04]  /*11b60*/  BSSY B1, `(.L_x_476) ;  /* 0x0000006000017945 */ /* 0x000fe80003800000 */
[----:B------:R0:W-:Y:S01]  /*11b70*/  @!P4 STG.E.U8 desc[UR36][R8.64+0xb1], R115 ;  /* 0x0000b1730800c986 */ /* 0x0001e2000c101124 */
[----:B------:R-:W-:Y:S05]  /*11b80*/  @P3 BRA `(.L_x_477) ;  /* 0x00000000000c3947 */ /* 0x000fea0003800000 */
[----:B------:R-:W0:Y:S02]  /*11b90*/  LDG.E.U8 R16, desc[UR36][R14.64+0xb8] ;  /* 0x0000b8240e107981 */ /* 0x000e24000c1e1100 */
[----:B0-----:R-:W-:-:S05]  /*11ba0*/  PRMT R3, R16, 0x8880, RZ ;  /* 0x0000888010037816 */ /* 0x001fca00000000ff */
[----:B------:R-:W-:-:S07]  /*11bb0*/  IMAD R2, R3, R18, RZ ;  /* 0x0000001203027224 */ /* 0x000fce00078e02ff */
.L_x_477:
[----:B------:R-:W-:Y:S05]  /*11bc0*/  BSYNC B1 ;  /* 0x0000000000017941 */ /* 0x000fea0003800000 */
.L_x_476:
[----:B0-----:R-:W-:Y:S01]  /*11bd0*/  @!P3 IMAD R3, R116, R17, R2 ;  /* 0x000000117403b224 */ /* 0x001fe200078e0202 */
[----:B------:R-:W-:Y:S04]  /*11be0*/  BSSY B1, `(.L_x_478) ;  /* 0x0000006000017945 */ /* 0x000fe80003800000 */
[----:B------:R0:W-:Y:S01]  /*11bf0*/  @!P3 STG.E.U8 desc[UR36][R6.64+0xb8], R3 ;  /* 0x0000b8030600b986 */ /* 0x0001e2000c101124 */
[----:B------:R-:W-:Y:S05]  /*11c00*/  @P5 BRA `(.L_x_479) ;  /* 0x00000000000c5947 */ /* 0x000fea0003800000 */
[----:B------:R-:W0:Y:S02]  /*11c10*/  LDG.E.U8 R16, desc[UR36][R14.64+0xb9] ;  /* 0x0000b9240e107981 */ /* 0x000e24000c1e1100 */
[----:B0-----:R-:W-:-:S05]  /*11c20*/  PRMT R3, R16, 0x8880, RZ ;  /* 0x0000888010037816 */ /* 0x001fca00000000ff */
[----:B------:R-:W-:-:S07]  /*11c30*/  IMAD R2, R3, R18, RZ ;  /* 0x0000001203027224 */ /* 0x000fce00078e02ff */
.L_x_479:
[----:B------:R-:W-:Y:S05]  /*11c40*/  BSYNC B1 ;  /* 0x0000000000017941 */ /* 0x000fea0003800000 */
.L_x_478:
[----:B------:R-:W-:Y:S01]  /*11c50*/  @!P5 IMAD R117, R117, R17, R2 ;  /* 0x000000117575d224 */ /* 0x000fe200078e0202 */
[----:B------:R-:W-:Y:S04]  /*11c60*/  BSSY B1, `(.L_x_480) ;  /* 0x0000006000017945 */ /* 0x000fe80003800000 */
[----:B------:R0:W-:Y:S01]  /*11c70*/  @!P5 STG.E.U8 desc[UR36][R6.64+0xb9], R117 ;  /* 0x0000b9750600d986 */ /* 0x0001e2000c101124 */
[----:B------:R-:W-:Y:S05]  /*11c80*/  @P6 BRA `(.L_x_481) ;  /* 0x00000000000c6947 */ /* 0x000fea0003800000 */
[----:B------:R-:W0:Y:S02]  /*11c90*/  LDG.E.U8 R16, desc[UR36][R156.64+0xb8] ;  /* 0x0000b8249c107981 */ /* 0x000e24000c1e1100 */
[----:B0-----:R-:W-:-:S05]  /*11ca0*/  PRMT R3, R16, 0x8880, RZ ;  /* 0x0000888010037816 */ /* 0x001fca00000000ff */
[----:B------:R-:W-:-:S07]  /*11cb0*/  IMAD R2, R3, R18, RZ ;  /* 0x0000001203027224 */ /* 0x000fce00078e02ff */
.L_x_481:
[----:B------:R-:W-:Y:S05]  /*11cc0*/  BSYNC B1 ;  /* 0x0000000000017941 */ /* 0x000fea0003800000 */
.L_x_480:
[----:B0-----:R-:W-:Y:S01]  /*11cd0*/  @!P6 IMAD R3, R118, R17, R2 ;  /* 0x000000117603e224 */ /* 0x001fe200078e0202 */
[----:B------:R-:W-:Y:S04]  /*11ce0*/  BSSY B1, `(.L_x_482) ;  /* 0x0000006000017945 */ /* 0x000fe80003800000 */
[----:B------:R0:W-:Y:S01]  /*11cf0*/  @!P6 STG.E.U8 desc[UR36][R8.64+0xb8], R3 ;  /* 0x0000b8030800e986 */ /* 0x0001e2000c101124 */
[----:B------:R-:W-:Y:S05]  /*11d00*/  @P1 BRA `(.L_x_483) ;  /* 0x00000000000c1947 */ /* 0x000fea0003800000 */
[----:B------:R-:W0:Y:S02]  /*11d10*/  LDG.E.U8 R16, desc[UR36][R156.64+0xb9] ;  /* 0x0000b9249c107981 */ /* 0x000e24000c1e1100 */
[----:B0-----:R-:W-:-:S05]  /*11d20*/  PRMT R3, R16, 0x8880, RZ ;  /* 0x0000888010037816 */ /* 0x001fca00000000ff */
[----:B------:R-:W-:-:S07]  /*11d30*/  IMAD R2, R3, R18, RZ ;  /* 0x0000001203027224 */ /* 0x000fce00078e02ff */
.L_x_483:
[----:B------:R-:W-:Y:S05]  /*11d40*/  BSYNC B1 ;  /* 0x0000000000017941 */ /* 0x000fea0003800000 */
.L_x_482:
        /* <DEDUP_REMOVED lines=12> */
.L_x_485:
[----:B------:R-:W-:Y:S05]  /*11e10*/  BSYNC B1 ;  /* 0x0000000000017941 */ /* 0x000fea0003800000 */
.L_x_484:
[----:B0-----:R-:W-:Y:S01]  /*11e20*/  @!P4 IMAD R3, R120, R17, R2 ;  /* 0x000000117803c224 */ /* 0x001fe200078e0202 */
[----:B------:R-:W-:Y:S04]  /*11e30*/  BSSY B1, `(.L_x_486) ;  /* 0x0000006000017945 */ /* 0x000fe80003800000 */
[----:B------:R0:W-:Y:S01]  /*11e40*/  @!P4 STG.E.U8 desc[UR36][R6.64+0xc0], R3 ;  /* 0x0000c0030600c986 */ /* 0x0001e2000c101124 */
[----:B------:R-:W-:Y:S05]  /*11e50*/  @P3 BRA `(.L_x_487) ;  /* 0x00000000000c3947 */ /* 0x000fea0003800000 */
[----:B------:R-:W0:Y:S02]  /*11e60*/  LDG.E.U8 R16, desc[UR36][R14.64+0xc1] ;  /* 0x0000c1240e107981 */ /* 0x000e24000c1e1100 */
[----:B0-----:R-:W-:-:S05]  /*11e70*/  PRMT R3, R16, 0x8880, RZ ;  /* 0x0000888010037816 */ /* 0x001fca00000000ff */
[----:B------:R-:W-:-:S07]  /*11e80*/  IMAD R2, R3, R18, RZ ;  /* 0x0000001203027224 */ /* 0x000fce00078e02ff */
.L_x_487:
[----:B------:R-:W-:Y:S05]  /*11e90*/  BSYNC B1 ;  /* 0x0000000000017941 */ /* 0x000fea0003800000 */
.L_x_486:
[----:B------:R-:W-:Y:S01]  /*11ea0*/  @!P3 IMAD R121, R121, R17, R2 ;  /* 0x000000117979b224 */ /* 0x000fe200078e0202 */
[----:B------:R-:W-:Y:S04]  /*11eb0*/  BSSY B1, `(.L_x_488) ;  /* 0x0000006000017945 */ /* 0x000fe80003800000 */
[----:B------:R0:W-:Y:S01]  /*11ec0*/  @!P3 STG.E.U8 desc[UR36][R6.64+0xc1], R121 ;  /* 0x0000c1790600b986 */ /* 0x0001e2000c101124 */
[----:B------:R-:W-:Y:S05]  /*11ed0*/  @P5 BRA `(.L_x_489) ;  /* 0x00000000000c5947 */ /* 0x000fea0003800000 */
[----:B------:R-:W0:Y:S02]  /*11ee0*/  LDG.E.U8 R16, desc[UR36][R156.64+0xc0] ;  /* 0x0000c0249c107981 */ /* 0x000e24000c1e1100 */
[----:B0-----:R-:W-:-:S05]  /*11ef0*/  PRMT R3, R16, 0x8880, RZ ;  /* 0x0000888010037816 */ /* 0x001fca00000000ff */
[----:B------:R-:W-:-:S07]  /*11f00*/  IMAD R2, R3, R18, RZ ;  /* 0x0000001203027224 */ /* 0x000fce00078e02ff */
.L_x_489:
[----:B------:R-:W-:Y:S05]  /*11f10*/  BSYNC B1 ;  /* 0x0000000000017941 */ /* 0x000fea0003800000 */
.L_x_488:
[----:B0-----:R-:W-:Y:S01]  /*11f20*/  @!P5 IMAD R3, R122, R17, R2 ;  /* 0x000000117a03d224 */ /* 0x001fe200078e0202 */
[----:B------:R-:W-:Y:S04]  /*11f30*/  BSSY B1, `(.L_x_490) ;  /* 0x0000006000017945 */ /* 0x000fe80003800000 */
[----:B------:R0:W-:Y:S01]  /*11f40*/  @!P5 STG.E.U8 desc[UR36][R8.64+0xc0], R3 ;  /* 0x0000c0030800d986 */ /* 0x0001e2000c101124 */
[----:B------:R-:W-:Y:S05]  /*11f50*/  @P6 BRA `(.L_x_491) ;  /* 0x00000000000c6947 */ /* 0x000fea0003800000 */
[----:B------:R-:W0:Y:S02]  /*11f60*/  LDG.E.U8 R16, desc[UR36][R156.64+0xc1] ;  /* 0x0000c1249c107981 */ /* 0x000e24000c1e1100 */
[----:B0-----:R-:W-:-:S05]  /*11f70*/  PRMT R3, R16, 0x8880, RZ ;  /* 0x0000888010037816 */ /* 0x001fca00000000ff */
[----:B------:R-:W-:-:S07]  /*11f80*/  IMAD R2, R3, R18, RZ ;  /* 0x0000001203027224 */ /* 0x000fce00078e02ff */
.L_x_491:
[----:B------:R-:W-:Y:S05]  /*11f90*/  BSYNC B1 ;  /* 0x0000000000017941 */ /* 0x000fea0003800000 */
.L_x_490:
[----:B------:R-:W-:Y:S01]  /*11fa0*/  @!P6 IMAD R123, R123, R17, R2 ;  /* 0x000000117b7be224 */ /* 0x000fe200078e0202 */
[----:B------:R-:W-:Y:S04]  /*11fb0*/  BSSY B1, `(.L_x_492) ;  /* 0x0000006000017945 */ /* 0x000fe80003800000 */
[----:B------:R0:W-:Y:S01]  /*11fc0*/  @!P6 STG.E.U8 desc[UR36][R8.64+0xc1], R123 ;  /* 0x0000c17b0800e986 */ /* 0x0001e2000c101124 */
[----:B------:R-:W-:Y:S05]  /*11fd0*/  @P1 BRA `(.L_x_493) ;  /* 0x00000000000c1947 */ /* 0x000fea0003800000 */
[----:B------:R-:W0:Y:S02]  /*11fe0*/  LDG.E.U8 R16, desc[UR36][R14.64+0xc8] ;  /* 0x0000c8240e107981 */ /* 0x000e24000c1e1100 */
[----:B0-----:R-:W-:-:S05]  /*11ff0*/  PRMT R3, R16, 0x8880, RZ ;  /* 0x0000888010037816 */ /* 0x001fca00000000ff */
[----:B------:R-:W-:-:S07]  /*12000*/  IMAD R2, R3, R18, RZ ;  /* 0x0000001203027224 */ /* 0x000fce00078e02ff */
.L_x_493:
[----:B------:R-:W-:Y:S05]  /*12010*/  BSYNC B1 ;  /* 0x0000000000017941 */ /* 0x000fea0003800000 */
.L_x_492:
        /* <DEDUP_REMOVED lines=12> */
.L_x_495:
[----:B------:R-:W-:Y:S05]  /*120e0*/  BSYNC B1 ;  /* 0x0000000000017941 */ /* 0x000fea0003800000 */
.L_x_494:
[----:B------:R-:W-:Y:S01]  /*120f0*/  @!P4 IMAD R125, R125, R17, R2 ;  /* 0x000000117d7dc224 */ /* 0x000fe200078e0202 */
[----:B------:R-:W-:Y:S04]  /*12100*/  BSSY B1, `(.L_x_496) ;  /* 0x0000006000017945 */ /* 0x000fe80003800000 */
[----:B------:R0:W-:Y:S01]  /*12110*/  @!P4 STG.E.U8 desc[UR36][R6.64+0xc9], R125 ;  /* 0x0000c97d0600c986 */ /* 0x0001e2000c101124 */
[----:B------:R-:W-:Y:S05]  /*12120*/  @P3 BRA `(.L_x_497) ;  /* 0x00000000000c3947 */ /* 0x000fea0003800000 */
[----:B------:R-:W0:Y:S02]  /*12130*/  LDG.E.U8 R16, desc[UR36][R156.64+0xc8] ;  /* 0x0000c8249c107981 */ /* 0x000e24000c1e1100 */
[----:B0-----:R-:W-:-:S05]  /*12140*/  PRMT R3, R16, 0x8880, RZ ;  /* 0x0000888010037816 */ /* 0x001fca00000000ff */
[----:B------:R-:W-:-:S07]  /*12150*/  IMAD R2, R3, R18, RZ ;  /* 0x0000001203027224 */ /* 0x000fce00078e02ff */
.L_x_497:
[----:B------:R-:W-:Y:S05]  /*12160*/  BSYNC B1 ;  /* 0x0000000000017941 */ /* 0x000fea0003800000 */
.L_x_496:
[----:B0-----:R-:W-:Y:S01]  /*12170*/  @!P3 IMAD R3, R126, R17, R2 ;  /* 0x000000117e03b224 */ /* 0x001fe200078e0202 */
[----:B------:R-:W-:Y:S04]  /*12180*/  BSSY B1, `(.L_x_498) ;  /* 0x0000006000017945 */ /* 0x000fe80003800000 */
[----:B------:R0:W-:Y:S01]  /*12190*/  @!P3 STG.E.U8 desc[UR36][R8.64+0xc8], R3 ;  /* 0x0000c8030800b986 */ /* 0x0001e2000c101124 */
[----:B------:R-:W-:Y:S05]  /*121a0*/  @P5 BRA `(.L_x_499) ;  /* 0x00000000000c5947 */ /* 0x000fea0003800000 */
[----:B------:R-:W0:Y:S02]  /*121b0*/  LDG.E.U8 R16, desc[UR36][R156.64+0xc9] ;  /* 0x0000c9249c107981 */ /* 0x000e24000c1e1100 */
[----:B0-----:R-:W-:-:S05]  /*121c0*/  PRMT R3, R16, 0x8880, RZ ;  /* 0x0000888010037816 */ /* 0x001fca00000000ff */
[----:B------:R-:W-:-:S07]  /*121d0*/  IMAD R2, R3, R18, RZ ;  /* 0x0000001203027224 */ /* 0x000fce00078e02ff */
.L_x_499:
[----:B------:R-:W-:Y:S05]  /*121e0*/  BSYNC B1 ;  /* 0x0000000000017941 */ /* 0x000fea0003800000 */
.L_x_498:
[----:B------:R-:W-:Y:S01]  /*121f0*/  @!P5 IMAD R127, R127, R17, R2 ;  /* 0x000000117f7fd224 */ /* 0x000fe200078e0202 */
[----:B------:R-:W-:Y:S04]  /*12200*/  BSSY B1, `(.L_x_500) ;  /* 0x0000006000017945 */ /* 0x000fe80003800000 */
[----:B------:R0:W-:Y:S01]  /*12210*/  @!P5 STG.E.U8 desc[UR36][R8.64+0xc9], R127 ;  /* 0x0000c97f0800d986 */ /* 0x0001e2000c101124 */
[----:B------:R-:W-:Y:S05]  /*12220*/  @P6 BRA `(.L_x_501) ;  /* 0x00000000000c6947 */ /* 0x000fea0003800000 */
[----:B------:R-:W0:Y:S02]  /*12230*/  LDG.E.U8 R16, desc[UR36][R14.64+0xd0] ;  /* 0x0000d0240e107981 */ /* 0x000e24000c1e1100 */
[----:B0-----:R-:W-:-:S05]  /*12240*/  PRMT R3, R16, 0x8880, RZ ;  /* 0x0000888010037816 */ /* 0x001fca00000000ff */
[----:B------:R-:W-:-:S07]  /*12250*/  IMAD R2, R3, R18, RZ ;  /* 0x0000001203027224 */ /* 0x000fce00078e02ff */
.L_x_501:
[----:B------:R-:W-:Y:S05]  /*12260*/  BSYNC B1 ;  /* 0x0000000000017941 */ /* 0x000fea0003800000 */
.L_x_500:
[----:B0-----:R-:W-:Y:S01]  /*12270*/  @!P6 IMAD R3, R128, R17, R2 ;  /* 0x000000118003e224 */ /* 0x001fe200078e0202 */
[----:B------:R-:W-:Y:S04]  /*12280*/  BSSY B1, `(.L_x_502) ;  /* 0x0000006000017945 */ /* 0x000fe80003800000 */
[----:B------:R0:W-:Y:S01]  /*12290*/  @!P6 STG.E.U8 desc[UR36][R6.64+0xd0], R3 ;  /* 0x0000d0030600e986 */ /* 0x0001e2000c101124 */
[----:B------:R-:W-:Y:S05]  /*122a0*/  @P1 BRA `(.L_x_503) ;  /* 0x00000000000c1947 */ /* 0x000fea0003800000 */
[----:B------:R-:W0:Y:S02]  /*122b0*/  LDG.E.U8 R16, desc[UR36][R14.64+0xd1] ;  /* 0x0000d1240e107981 */ /* 0x000e24000c1e1100 */
[----:B0-----:R-:W-:-:S05]  /*122c0*/  PRMT R3, R16, 0x8880, RZ ;  /* 0x0000888010037816 */ /* 0x001fca00000000ff */
[----:B------:R-:W-:-:S07]  /*122d0*/  IMAD R2, R3, R18, RZ ;  /* 0x0000001203027224 */ /* 0x000fce00078e02ff */
.L_x_503:
[----:B------:R-:W-:Y:S05]  /*122e0*/  BSYNC B1 ;  /* 0x0000000000017941 */ /* 0x000fea0003800000 */
.L_x_502:
        /* <DEDUP_REMOVED lines=12> */
.L_x_505:
[----:B------:R-:W-:Y:S05]  /*123b0*/  BSYNC B1 ;  /* 0x0000000000017941 */ /* 0x000fea0003800000 */
.L_x_504:
[----:B0-----:R-:W-:Y:S01]  /*123c0*/  @!P4 IMAD R3, R130, R17, R2 ;  /* 0x000000118203c224 */ /* 0x001fe200078e0202 */
[----:B------:R-:W-:Y:S04]  /*123d0*/  BSSY B1, `(.L_x_506) ;  /* 0x0000006000017945 */ /* 0x000fe80003800000 */
[----:B------:R0:W-:Y:S01]  /*123e0*/  @!P4 STG.E.U8 desc[UR36][R8.64+0xd0], R3 ;  /* 0x0000d0030800c986 */ /* 0x0001e2000c101124 */
[----:B------:R-:W-:Y:S05]  /*123f0*/  @P3 BRA `(.L_x_507) ;  /* 0x00000000000c3947 */ /* 0x000fea0003800000 */
[----:B------:R-:W0:Y:S02]  /*12400*/  LDG.E.U8 R16, desc[UR36][R156.64+0xd1] ;  /* 0x0000d1249c107981 */ /* 0x000e24000c1e1100 */
[----:B0-----:R-:W-:-:S05]  /*12410*/  PRMT R3, R16, 0x8880, RZ ;  /* 0x0000888010037816 */ /* 0x001fca00000000ff */
[----:B------:R-:W-:-:S07]  /*12420*/  IMAD R2, R3, R18, RZ ;  /* 0x0000001203027224 */ /* 0x000fce00078e02ff */
.L_x_507:
[----:B------:R-:W-:Y:S05]  /*12430*/  BSYNC B1 ;  /* 0x0000000000017941 */ /* 0x000fea0003800000 */
.L_x_506:
[----:B------:R-:W-:Y:S01]  /*12440*/  @!P3 IMAD R131, R131, R17, R2 ;  /* 0x000000118383b224 */ /* 0x000fe200078e0202 */
[----:B------:R-:W-:Y:S04]  /*12450*/  BSSY B1, `(.L_x_508) ;  /* 0x0000006000017945 */ /* 0x000fe80003800000 */
[----:B------:R0:W-:Y:S01]  /*12460*/  @!P3 STG.E.U8 desc[UR36][R8.64+0xd1], R131 ;  /* 0x0000d1830800b986 */ /* 0x0001e2000c101124 */
[----:B------:R-:W-:Y:S05]  /*12470*/  @P5 BRA `(.L_x_509) ;  /* 0x00000000000c5947 */ /* 0x000fea0003800000 */
[----:B------:R-:W0:Y:S02]  /*12480*/  LDG.E.U8 R16, desc[UR36][R14.64+0xd8] ;  /* 0x0000d8240e107981 */ /* 0x000e24000c1e1100 */
[----:B0-----:R-:W-:-:S05]  /*12490*/  PRMT R3, R16, 0x8880, RZ ;  /* 0x0000888010037816 */ /* 0x001fca00000000ff */
[----:B------:R-:W-:-:S07]  /*124a0*/  IMAD R2, R3, R18, RZ ;  /* 0x0000001203027224 */ /* 0x000fce00078e02ff */
.L_x_509:
[----:B------:R-:W-:Y:S05]  /*124b0*/  BSYNC B1 ;  /* 0x0000000000017941 */ /* 0x000fea0003800000 */
.L_x_508:
[----:B0-----:R-:W-:Y:S01]  /*124c0*/  @!P5 IMAD R3, R132, R17, R2 ;  /* 0x000000118403d224 */ /* 0x001fe200078e0202 */
[----:B------:R-:W-:Y:S04]  /*124d0*/  BSSY B1, `(.L_x_510) ;  /* 0x0000006000017945 */ /* 0x000fe80003800000 */
[----:B------:R0:W-:Y:S01]  /*124e0*/  @!P5 STG.E.U8 desc[UR36][R6.64+0xd8], R3 ;  /* 0x0000d8030600d986 */ /* 0x0001e2000c101124 */
[----:B------:R-:W-:Y:S05]  /*124f0*/  @P6 BRA `(.L_x_511) ;  /* 0x00000000000c6947 */ /* 0x000fea0003800000 */
[----:B------:R-:W0:Y:S02]  /*12500*/  LDG.E.U8 R16, desc[UR36][R14.64+0xd9] ;  /* 0x0000d9240e107981 */ /* 0x000e24000c1e1100 */
[----:B0-----:R-:W-:-:S05]  /*12510*/  PRMT R3, R16, 0x8880, RZ ;  /* 0x0000888010037816 */ /* 0x001fca00000000ff */
[----:B------:R-:W-:-:S07]  /*12520*/  IMAD R2, R3, R18, RZ ;  /* 0x0000001203027224 */ /* 0x000fce00078e02ff */
.L_x_511:
[----:B------:R-:W-:Y:S05]  /*12530*/  BSYNC B1 ;  /* 0x0000000000017941 */ /* 0x000fea0003800000 */
.L_x_510:
[----:B------:R-:W-:Y:S01]  /*12540*/  @!P6 IMAD R133, R133, R17, R2 ;  /* 0x000000118585e224 */ /* 0x000fe200078e0202 */
[----:B------:R-:W-:Y:S04]  /*12550*/  BSSY B1, `(.L_x_512) ;  /* 0x0000006000017945 */ /* 0x000fe80003800000 */
[----:B------:R0:W-:Y:S01]  /*12560*/  @!P6 STG.E.U8 desc[UR36][R6.64+0xd9], R133 ;  /* 0x0000d9850600e986 */ /* 0x0001e2000c101124 */
[----:B------:R-:W-:Y:S05]  /*12570*/  @P1 BRA `(.L_x_513) ;  /* 0x00000000000c1947 */ /* 0x000fea0003800000 */
[----:B------:R-:W0:Y:S02]  /*12580*/  LDG.E.U8 R16, desc[UR36][R156.64+0xd8] ;  /* 0x0000d8249c107981 */ /* 0x000e24000c1e1100 */
[----:B0-----:R-:W-:-:S05]  /*12590*/  PRMT R3, R16, 0x8880, RZ ;  /* 0x0000888010037816 */ /* 0x001fca00000000ff */
[----:B------:R-:W-:-:S07]  /*125a0*/  IMAD R2, R3, R18, RZ ;  /* 0x0000001203027224 */ /* 0x000fce00078e02ff */
.L_x_513:
[----:B------:R-:W-:Y:S05]  /*125b0*/  BSYNC B1 ;  /* 0x0000000000017941 */ /* 0x000fea0003800000 */
.L_x_512:
        /* <DEDUP_REMOVED lines=12> */
.L_x_515:
[----:B------:R-:W-:Y:S05]  /*12680*/  BSYNC B1 ;  /* 0x0000000000017941 */ /* 0x000fea0003800000 */
.L_x_514:
[----:B------:R-:W-:Y:S01]  /*12690*/  @!P4 IMAD R135, R135, R17, R2 ;  /* 0x000000118787c224 */ /* 0x000fe200078e0202 */
[----:B------:R-:W-:Y:S04]  /*126a0*/  BSSY B1, `(.L_x_516) ;  /* 0x0000006000017945 */ /* 0x000fe80003800000 */
[----:B------:R0:W-:Y:S01]  /*126b0*/  @!P4 STG.E.U8 desc[UR36][R8.64+0xd9], R135 ;  /* 0x0000d9870800c986 */ /* 0x0001e2000c101124 */
[----:B------:R-:W-:Y:S05]  /*126c0*/  @P3 BRA `(.L_x_517) ;  /* 0x00000000000c3947 */ /* 0x000fea0003800000 */
[----:B------:R-:W0:Y:S02]  /*126d0*/  LDG.E.U8 R16, desc[UR36][R14.64+0xe0] ;  /* 0x0000e0240e107981 */ /* 0x000e24000c1e1100 */
[----:B0-----:R-:W-:-:S05]  /*126e0*/  PRMT R3, R16, 0x8880, RZ ;  /* 0x0000888010037816 */ /* 0x001fca00000000ff */
[----:B------:R-:W-:-:S07]  /*126f0*/  IMAD R2, R3, R18, RZ ;  /* 0x0000001203027224 */ /* 0x000fce00078e02ff */
.L_x_517:
[----:B------:R-:W-:Y:S05]  /*12700*/  BSYNC B1 ;  /* 0x0000000000017941 */ /* 0x000fea0003800000 */
.L_x_516:
[----:B0-----:R-:W-:Y:S01]  /*12710*/  @!P3 IMAD R3, R136, R17, R2 ;  /* 0x000000118803b224 */ /* 0x001fe200078e0202 */
[----:B------:R-:W-:Y:S04]  /*12720*/  BSSY B1, `(.L_x_518) ;  /* 0x0000006000017945 */ /* 0x000fe80003800000 */
[----:B------:R0:W-:Y:S01]  /*12730*/  @!P3 STG.E.U8 desc[UR36][R6.64+0xe0], R3 ;  /* 0x0000e0030600b986 */ /* 0x0001e2000c101124 */
[----:B------:R-:W-:Y:S05]  /*12740*/  @P5 BRA `(.L_x_519) ;  /* 0x00000000000c5947 */ /* 0x000fea0003800000 */
[----:B------:R-:W0:Y:S02]  /*12750*/  LDG.E.U8 R16, desc[UR36][R14.64+0xe1] ;  /* 0x0000e1240e107981 */ /* 0x000e24000c1e1100 */
[----:B0-----:R-:W-:-:S05]  /*12760*/  PRMT R3, R16, 0x8880, RZ ;  /* 0x0000888010037816 */ /* 0x001fca00000000ff */
[----:B------:R-:W-:-:S07]  /*12770*/  IMAD R2, R3, R18, RZ ;  /* 0x0000001203027224 */ /* 0x000fce00078e02ff */
.L_x_519:
[----:B------:R-:W-:Y:S05]  /*12780*/  BSYNC B1 ;  /* 0x0000000000017941 */ /* 0x000fea0003800000 */
.L_x_518:
[----:B------:R-:W-:Y:S01]  /*12790*/  @!P5 IMAD R137, R137, R17, R2 ;  /* 0x000000118989d224 */ /* 0x000fe200078e0202 */
[----:B------:R-:W-:Y:S04]  /*127a0*/  BSSY B1, `(.L_x_520) ;  /* 0x0000006000017945 */ /* 0x000fe80003800000 */
[----:B------:R0:W-:Y:S01]  /*127b0*/  @!P5 STG.E.U8 desc[UR36][R6.64+0xe1], R137 ;  /* 0x0000e1890600d986 */ /* 0x0001e2000c101124 */
[----:B------:R-:W-:Y:S05]  /*127c0*/  @P6 BRA `(.L_x_521) ;  /* 0x00000000000c6947 */ /* 0x000fea0003800000 */
[----:B------:R-:W0:Y:S02]  /*127d0*/  LDG.E.U8 R16, desc[UR36][R156.64+0xe0] ;  /* 0x0000e0249c107981 */ /* 0x000e24000c1e1100 */
[----:B0-----:R-:W-:-:S05]  /*127e0*/  PRMT R3, R16, 0x8880, RZ ;  /* 0x0000888010037816 */ /* 0x001fca00000000ff */
[----:B------:R-:W-:-:S07]  /*127f0*/  IMAD R2, R3, R18, RZ ;  /* 0x0000001203027224 */ /* 0x000fce00078e02ff */
.L_x_521:
[----:B------:R-:W-:Y:S05]  /*12800*/  BSYNC B1 ;  /* 0x0000000000017941 */ /* 0x000fea0003800000 */
.L_x_520:
[----:B0-----:R-:W-:Y:S01]  /*12810*/  @!P6 IMAD R3, R138, R17, R2 ;  /* 0x000000118a03e224 */ /* 0x001fe200078e0202 */
[----:B------:R-:W-:Y:S04]  /*12820*/  BSSY B1, `(.L_x_522) ;  /* 0x0000006000017945 */ /* 0x000fe80003800000 */
[----:B------:R0:W-:Y:S01]  /*12830*/  @!P6 STG.E.U8 desc[UR36][R8.64+0xe0], R3 ;  /* 0x0000e0030800e986 */ /* 0x0001e2000c101124 */
[----:B------:R-:W-:Y:S05]  /*12840*/  @P1 BRA `(.L_x_523) ;  /* 0x00000000000c1947 */ /* 0x000fea0003800000 */
[----:B------:R-:W0:Y:S02]  /*12850*/  LDG.E.U8 R16, desc[UR36][R156.64+0xe1] ;  /* 0x0000e1249c107981 */ /* 0x000e24000c1e1100 */
[----:B0-----:R-:W-:-:S05]  /*12860*/  PRMT R3, R16, 0x8880, RZ ;  /* 0x0000888010037816 */ /* 0x001fca00000000ff */
[----:B------:R-:W-:-:S07]  /*12870*/  IMAD R2, R3, R18, RZ ;  /* 0x0000001203027224 */ /* 0x000fce00078e02ff */
.L_x_523:
[----:B------:R-:W-:Y:S05]  /*12880*/  BSYNC B1 ;  /* 0x0000000000017941 */ /* 0x000fea0003800000 */
.L_x_522:
        /* <DEDUP_REMOVED lines=12> */
.L_x_525:
[----:B------:R-:W-:Y:S05]  /*12950*/  BSYNC B1 ;  /* 0x0000000000017941 */ /* 0x000fea0003800000 */
.L_x_524:
[----:B0-----:R-:W-:Y:S01]  /*12960*/  @!P5 IMAD R3, R140, R17, R2 ;  /* 0x000000118c03d224 */ /* 0x001fe200078e0202 */
[----:B------:R-:W-:Y:S04]  /*12970*/  BSSY B1, `(.L_x_526) ;  /* 0x0000006000017945 */ /* 0x000fe80003800000 */
[----:B------:R0:W-:Y:S01]  /*12980*/  @!P5 STG.E.U8 desc[UR36][R6.64+0xe8], R3 ;  /* 0x0000e8030600d986 */ /* 0x0001e2000c101124 */
[----:B------:R-:W-:Y:S05]  /*12990*/  @P3 BRA `(.L_x_527) ;  /* 0x00000000000c3947 */ /* 0x000fea0003800000 */
[----:B------:R-:W0:Y:S02]  /*129a0*/  LDG.E.U8 R16, desc[UR36][R14.64+0xe9] ;  /* 0x0000e9240e107981 */ /* 0x000e24000c1e1100 */
[----:B0-----:R-:W-:-:S05]  /*129b0*/  PRMT R3, R16, 0x8880, RZ ;  /* 0x0000888010037816 */ /* 0x001fca00000000ff */
[----:B------:R-:W-:-:S07]  /*129c0*/  IMAD R2, R3, R18, RZ ;  /* 0x0000001203027224 */ /* 0x000fce00078e02ff */
.L_x_527:
[----:B------:R-:W-:Y:S05]  /*129d0*/  BSYNC B1 ;  /* 0x0000000000017941 */ /* 0x000fea0003800000 */
.L_x_526:
[----:B------:R-:W-:Y:S01]  /*129e0*/  @!P3 IMAD R141, R141, R17, R2 ;  /* 0x000000118d8db224 */ /* 0x000fe200078e0202 */
[----:B------:R-:W-:Y:S04]  /*129f0*/  BSSY B1, `(.L_x_528) ;  /* 0x0000006000017945 */ /* 0x000fe80003800000 */
[----:B------:R0:W-:Y:S01]  /*12a00*/  @!P3 STG.E.U8 desc[UR36][R6.64+0xe9], R141 ;  /* 0x0000e98d0600b986 */ /* 0x0001e2000c101124 */
[----:B------:R-:W-:Y:S05]  /*12a10*/  @P1 BRA `(.L_x_529) ;  /* 0x00000000000c1947 */ /* 0x000fea0003800000 */
[----:B------:R-:W0:Y:S02]  /*12a20*/  LDG.E.U8 R16, desc[UR36][R156.64+0xe8] ;  /* 0x0000e8249c107981 */ /* 0x000e24000c1e1100 */
[----:B0-----:R-:W-:-:S05]  /*12a30*/  PRMT R3, R16, 0x8880, RZ ;  /* 0x0000888010037816 */ /* 0x001fca00000000ff */
[----:B------:R-:W-:-:S07]  /*12a40*/  IMAD R2, R3, R18, RZ ;  /* 0x0000001203027224 */ /* 0x000fce00078e02ff */
.L_x_529:
[----:B------:R-:W-:Y:S05]  /*12a50*/  BSYNC B1 ;  /* 0x0000000000017941 */ /* 0x000fea0003800000 */
.L_x_528:
[----:B0-----:R-:W-:Y:S01]  /*12a60*/  @!P1 IMAD R3, R142, R17, R2 ;  /* 0x000000118e039224 */ /* 0x001fe200078e0202 */
[----:B------:R-:W-:Y:S04]  /*12a70*/  BSSY B1, `(.L_x_530) ;  /* 0x0000006000017945 */ /* 0x000fe80003800000 */
[----:B------:R0:W-:Y:S01]  /*12a80*/  @!P1 STG.E.U8 desc[UR36][R8.64+0xe8], R3 ;  /* 0x0000e80308009986 */ /* 0x0001e2000c101124 */
[----:B------:R-:W-:Y:S05]  /*12a90*/  @P6 BRA `(.L_x_531) ;  /* 0x00000000000c6947 */ /* 0x000fea0003800000 */
[----:B------:R-:W0:Y:S02]  /*12aa0*/  LDG.E.U8 R16, desc[UR36][R156.64+0xe9] ;  /* 0x0000e9249c107981 */ /* 0x000e24000c1e1100 */
[----:B0-----:R-:W-:-:S05]  /*12ab0*/  PRMT R3, R16, 0x8880, RZ ;  /* 0x0000888010037816 */ /* 0x001fca00000000ff */
[----:B------:R-:W-:-:S07]  /*12ac0*/  IMAD R2, R3, R18, RZ ;  /* 0x0000001203027224 */ /* 0x000fce00078e02ff */
.L_x_531:
[----:B------:R-:W-:Y:S05]  /*12ad0*/  BSYNC B1 ;  /* 0x0000000000017941 */ /* 0x000fea0003800000 */
.L_x_530:
[----:B------:R-:W-:Y:S01]  /*12ae0*/  @!P6 IMAD R143, R143, R17, R2 ;  /* 0x000000118f8fe224 */ /* 0x000fe200078e0202 */
[----:B------:R-:W-:Y:S04]  /*12af0*/  BSSY B1, `(.L_x_532) ;  /* 0x0000006000017945 */ /* 0x000fe80003800000 */
[----:B------:R0:W-:Y:S01]  /*12b00*/  @!P6 STG.E.U8 desc[UR36][R8.64+0xe9], R143 ;  /* 0x0000e98f0800e986 */ /* 0x0001e2000c101124 */
[----:B------:R-:W-:Y:S05]  /*12b10*/  @P4 BRA `(.L_x_533) ;  /* 0x00000000000c4947 */ /* 0x000fea0003800000 */
[----:B------:R-:W0:Y:S02]  /*12b20*/  LDG.E.U8 R16, desc[UR36][R14.64+0xf0] ;  /* 0x0000f0240e107981 */ /* 0x000e24000c1e1100 */
[----:B0-----:R-:W-:-:S05]  /*12b30*/  PRMT R3, R16, 0x8880, RZ ;  /* 0x0000888010037816 */ /* 0x001fca00000000ff */
[----:B------:R-:W-:-:S07]  /*12b40*/  IMAD R2, R3, R18, RZ ;  /* 0x0000001203027224 */ /* 0x000fce00078e02ff */
.L_x_533:
[----:B------:R-:W-:Y:S05]  /*12b50*/  BSYNC B1 ;  /* 0x0000000000017941 */ /* 0x000fea0003800000 */
.L_x_532:
[----:B------:R-:W-:Y:S01]  /*12b60*/  ISETP.LT.OR P3, PT, R0, 0xf2, !P2 ;  /* 0x000000f20000780c */ /* 0x000fe20005761670 */
[----:B0-----:R-:W-:Y:S01]  /*12b70*/  @!P4 IMAD R3, R144, R17, R2 ;  /* 0x000000119003c224 */ /* 0x001fe200078e0202 */
[----:B------:R-:W-:Y:S01]  /*12b80*/  BSSY B1, `(.L_x_534) ;  /* 0x000000b000017945 */ /* 0x000fe20003800000 */
[C---:B------:R-:W-:Y:S02]  /*12b90*/  ISETP.LT.OR P1, PT, R0.reuse, 0xf1, !P0 ;  /* 0x000000f10000780c */ /* 0x040fe40004721670 */
[C---:B------:R-:W-:Y:S01]  /*12ba0*/  ISETP.LT.OR P5, PT, R0.reuse, 0xf2, !P0 ;  /* 0x000000f20000780c */ /* 0x040fe200047a1670 */
[----:B------:R0:W-:Y:S01]  /*12bb0*/  @!P4 STG.E.U8 desc[UR36][R6.64+0xf0], R3 ;  /* 0x0000f0030600c986 */ /* 0x0001e2000c101124 */
[C---:B------:R-:W-:Y:S02]  /*12bc0*/  ISETP.LT.OR P4, PT, R0.reuse, 0xf9, !P2 ;  /* 0x000000f90000780c */ /* 0x040fe40005781670 */
[C---:B------:R-:W-:Y:S02]  /*12bd0*/  ISETP.LT.OR P2, PT, R0.reuse, 0xfa, !P2 ;  /* 0x000000fa0000780c */ /* 0x040fe40005741670 */
[----:B------:R-:W-:-:S02]  /*12be0*/  ISETP.LT.OR P6, PT, R0, 0xf9, !P0 ;  /* 0x000000f90000780c */ /* 0x000fc400047c1670 */
[----:B------:R-:W-:Y:S11]  /*12bf0*/  @P3 BRA `(.L_x_535) ;  /* 0x00000000000c3947 */ /* 0x000ff60003800000 */
[----:B------:R-:W0:Y:S02]  /*12c00*/  LDG.E.U8 R16, desc[UR36][R14.64+0xf1] ;  /* 0x0000f1240e107981 */ /* 0x000e24000c1e1100 */
[----:B0-----:R-:W-:-:S05]  /*12c10*/  PRMT R3, R16, 0x8880, RZ ;  /* 0x0000888010037816 */ /* 0x001fca00000000ff */
[----:B------:R-:W-:-:S07]  /*12c20*/  IMAD R2, R3, R18, RZ ;  /* 0x0000001203027224 */ /* 0x000fce00078e02ff */
.L_x_535:
[----:B------:R-:W-:Y:S05]  /*12c30*/  BSYNC B1 ;  /* 0x0000000000017941 */ /* 0x000fea0003800000 */
.L_x_534:
[----:B------:R-:W-:Y:S01]  /*12c40*/  @!P3 IMAD R145, R145, R17, R2 ;  /* 0x000000119191b224 */ /* 0x000fe200078e0202 */
[----:B------:R-:W-:Y:S04]  /*12c50*/  BSSY B1, `(.L_x_536) ;  /* 0x0000006000017945 */ /* 0x000fe80003800000 */
[----:B------:R0:W-:Y:S01]  /*12c60*/  @!P3 STG.E.U8 desc[UR36][R6.64+0xf1], R145 ;  /* 0x0000f1910600b986 */ /* 0x0001e2000c101124 */
[----:B------:R-:W-:Y:S05]  /*12c70*/  @P1 BRA `(.L_x_537) ;  /* 0x00000000000c1947 */ /* 0x000fea0003800000 */
[----:B------:R-:W0:Y:S02]  /*12c80*/  LDG.E.U8 R16, desc[UR36][R156.64+0xf0] ;  /* 0x0000f0249c107981 */ /* 0x000e24000c1e1100 */
[----:B0-----:R-:W-:-:S05]  /*12c90*/  PRMT R3, R16, 0x8880, RZ ;  /* 0x0000888010037816 */ /* 0x001fca00000000ff */
[----:B------:R-:W-:-:S07]  /*12ca0*/  IMAD R2, R3, R18, RZ ;  /* 0x0000001203027224 */ /* 0x000fce00078e02ff */
.L_x_537:
[----:B------:R-:W-:Y:S05]  /*12cb0*/  BSYNC B1 ;  /* 0x0000000000017941 */ /* 0x000fea0003800000 */
.L_x_536:
[----:B0-----:R-:W-:Y:S01]  /*12cc0*/  @!P1 IMAD R3, R146, R17, R2 ;  /* 0x0000001192039224 */ /* 0x001fe200078e0202 */
[----:B------:R-:W-:Y:S04]  /*12cd0*/  BSSY B1, `(.L_x_538) ;  /* 0x0000006000017945 */ /* 0x000fe80003800000 */
[----:B------:R0:W-:Y:S01]  /*12ce0*/  @!P1 STG.E.U8 desc[UR36][R8.64+0xf0], R3 ;  /* 0x0000f00308009986 */ /* 0x0001e2000c101124 */
[----:B------:R-:W-:Y:S05]  /*12cf0*/  @P5 BRA `(.L_x_539) ;  /* 0x00000000000c5947 */ /* 0x000fea0003800000 */
[----:B------:R-:W0:Y:S02]  /*12d00*/  LDG.E.U8 R16, desc[UR36][R156.64+0xf1] ;  /* 0x0000f1249c107981 */ /* 0x000e24000c1e1100 */
[----:B0-----:R-:W-:-:S05]  /*12d10*/  PRMT R3, R16, 0x8880, RZ ;  /* 0x0000888010037816 */ /* 0x001fca00000000ff */
[----:B------:R-:W-:-:S07]  /*12d20*/  IMAD R2, R3, R18, RZ ;  /* 0x0000001203027224 */ /* 0x000fce00078e02ff */
.L_x_539:
[----:B------:R-:W-:Y:S05]  /*12d30*/  BSYNC B1 ;  /* 0x0000000000017941 */ /* 0x000fea0003800000 */
.L_x_538:
[----:B------:R-:W-:Y:S01]  /*12d40*/  @!P5 IMAD R147, R147, R17, R2 ;  /* 0x000000119393d224 */ /* 0x000fe200078e0202 */
[----:B------:R-:W-:Y:S04]  /*12d50*/  BSSY B1, `(.L_x_540) ;  /* 0x0000006000017945 */ /* 0x000fe80003800000 */
[----:B------:R0:W-:Y:S01]  /*12d60*/  @!P5 STG.E.U8 desc[UR36][R8.64+0xf1], R147 ;  /* 0x0000f1930800d986 */ /* 0x0001e2000c101124 */
[----:B------:R-:W-:Y:S05]  /*12d70*/  @P4 BRA `(.L_x_541) ;  /* 0x00000000000c4947 */ /* 0x000fea0003800000 */
[----:B------:R-:W0:Y:S02]  /*12d80*/  LDG.E.U8 R16, desc[UR36][R14.64+0xf8] ;  /* 0x0000f8240e107981 */ /* 0x000e24000c1e1100 */
[----:B0-----:R-:W-:-:S05]  /*12d90*/  PRMT R3, R16, 0x8880, RZ ;  /* 0x0000888010037816 */ /* 0x001fca00000000ff */
[----:B------:R-:W-:-:S07]  /*12da0*/  IMAD R2, R3, R18, RZ ;  /* 0x0000001203027224 */ /* 0x000fce00078e02ff */
.L_x_541:
[----:B------:R-:W-:Y:S05]  /*12db0*/  BSYNC B1 ;  /* 0x0000000000017941 */ /* 0x000fea0003800000 */
.L_x_540:
[----:B0-----:R-:W-:Y:S01]  /*12dc0*/  @!P4 IMAD R3, R148, R17, R2 ;  /* 0x000000119403c224 */ /* 0x001fe200078e0202 */
[----:B------:R-:W-:Y:S04]  /*12dd0*/  BSSY B1, `(.L_x_542) ;  /* 0x0000006000017945 */ /* 0x000fe80003800000 */
[----:B------:R0:W-:Y:S01]  /*12de0*/  @!P4 STG.E.U8 desc[UR36][R6.64+0xf8], R3 ;  /* 0x0000f8030600c986 */ /* 0x0001e2000c101124 */
[----:B------:R-:W-:Y:S05]  /*12df0*/  @P2 BRA `(.L_x_543) ;  /* 0x00000000000c2947 */ /* 0x000fea0003800000 */
[----:B------:R-:W0:Y:S02]  /*12e00*/  LDG.E.U8 R16, desc[UR36][R14.64+0xf9] ;  /* 0x0000f9240e107981 */ /* 0x000e24000c1e1100 */
[----:B0-----:R-:W-:-:S05]  /*12e10*/  PRMT R3, R16, 0x8880, RZ ;  /* 0x0000888010037816 */ /* 0x001fca00000000ff */
[----:B------:R-:W-:-:S07]  /*12e20*/  IMAD R2, R3, R18, RZ ;  /* 0x0000001203027224 */ /* 0x000fce00078e02ff */
.L_x_543:
[----:B------:R-:W-:Y:S05]  /*12e30*/  BSYNC B1 ;  /* 0x0000000000017941 */ /* 0x000fea0003800000 */
.L_x_542:
[----:B------:R-:W-:Y:S01]  /*12e40*/  @!P2 IMAD R149, R149, R17, R2 ;  /* 0x000000119595a224 */ /* 0x000fe200078e0202 */
[----:B------:R-:W-:Y:S04]  /*12e50*/  BSSY B1, `(.L_x_544) ;  /* 0x0000006000017945 */ /* 0x000fe80003800000 */
[----:B------:R0:W-:Y:S01]  /*12e60*/  @!P2 STG.E.U8 desc[UR36][R6.64+0xf9], R149 ;  /* 0x0000f9950600a986 */ /* 0x0001e2000c101124 */
[----:B------:R-:W-:Y:S05]  /*12e70*/  @P6 BRA `(.L_x_545) ;  /* 0x00000000000c6947 */ /* 0x000fea0003800000 */
[----:B------:R-:W0:Y:S02]  /*12e80*/  LDG.E.U8 R16, desc[UR36][R156.64+0xf8] ;  /* 0x0000f8249c107981 */ /* 0x000e24000c1e1100 */
[----:B0-----:R-:W-:-:S05]  /*12e90*/  PRMT R3, R16, 0x8880, RZ ;  /* 0x0000888010037816 */ /* 0x001fca00000000ff */
[----:B------:R-:W-:-:S07]  /*12ea0*/  IMAD R2, R3, R18, RZ ;  /* 0x0000001203027224 */ /* 0x000fce00078e02ff */
.L_x_545:
[----:B------:R-:W-:Y:S05]  /*12eb0*/  BSYNC B1 ;  /* 0x0000000000017941 */ /* 0x000fea0003800000 */
.L_x_544:
[----:B0-----:R-:W-:Y:S01]  /*12ec0*/  @!P6 IMAD R3, R150, R17, R2 ;  /* 0x000000119603e224 */ /* 0x001fe200078e0202 */
[----:B------:R-:W-:Y:S01]  /*12ed0*/  ISETP.LT.OR P0, PT, R0, 0xfa, !P0 ;  /* 0x000000fa0000780c */ /* 0x000fe20004701670 */
[----:B------:R-:W-:Y:S03]  /*12ee0*/  BSSY B1, `(.L_x_546) ;  /* 0x0000006000017945 */ /* 0x000fe60003800000 */
[----:B------:R0:W-:Y:S09]  /*12ef0*/  @!P6 STG.E.U8 desc[UR36][R8.64+0xf8], R3 ;  /* 0x0000f8030800e986 */ /* 0x0001f2000c101124 */
[----:B------:R-:W-:Y:S05]  /*12f00*/  @P0 BRA `(.L_x_547) ;  /* 0x00000000000c0947 */ /* 0x000fea0003800000 */
[----:B------:R-:W0:Y:S02]  /*12f10*/  LDG.E.U8 R16, desc[UR36][R156.64+0xf9] ;  /* 0x0000f9249c107981 */ /* 0x000e24000c1e1100 */
[----:B0-----:R-:W-:-:S05]  /*12f20*/  PRMT R3, R16, 0x8880, RZ ;  /* 0x0000888010037816 */ /* 0x001fca00000000ff */
[----:B------:R-:W-:-:S07]  /*12f30*/  IMAD R2, R3, R18, RZ ;  /* 0x0000001203027224 */ /* 0x000fce00078e02ff */
.L_x_547:
[----:B------:R-:W-:Y:S05]  /*12f40*/  BSYNC B1 ;  /* 0x0000000000017941 */ /* 0x000fea0003800000 */
.L_x_546:
[----:B------:R-:W-:Y:S01]  /*12f50*/  IMAD R151, R151, R17, R2 ;  /* 0x0000001197977224 */ /* 0x000fe200078e0202 */
[----:B------:R-:W-:Y:S06]  /*12f60*/  @P0 BRA `(.L_x_548) ;  /* 0x0000003800180947 */ /* 0x000fec0003800000 */
[----:B------:R0:W-:Y:S01]  /*12f70*/  STG.E.U8 desc[UR36][R8.64+0xf9], R151 ;  /* 0x0000f99708007986 */ /* 0x0001e2000c101124 */
[----:B------:R-:W-:Y:S05]  /*12f80*/  BRA `(.L_x_548) ;  /* 0x0000003800107947 */ /* 0x000fea0003800000 */
.L_x_35:
[----:B------:R-:W2:Y:S04]  /*12f90*/  LDL.LU R2, [R1] ;  /* 0x0000000001027983 */ /* 0x000ea80000300800 */
[----:B------:R-:W3:Y:S04]  /*12fa0*/  LDL.LU R3, [R1+0xc] ;  /* 0x00000c0001037983 */ /* 0x000ee80000300800 */
[----:B------:R-:W4:Y:S04]  /*12fb0*/  LDL.LU R12, [R1+0x14] ;  /* 0x00001400010c7983 */ /* 0x000f280000300800 */
[----:B------:R-:W5:Y:S04]  /*12fc0*/  LDL.LU R13, [R1+0x98] ;  /* 0x00009800010d7983 */ /* 0x000f680000300800 */
        /* <DEDUP_REMOVED lines=61> */
[----:B------:R-:W5:Y:S01]  /*133a0*/  LDL.LU R178, [R1+0x194] ;  /* 0x0001940001b27983 */ /* 0x000f620000300800 */
[----:B------:R-:W-:-:S03]  /*133b0*/  ISETP.GE.AND P0, PT, R154, 0x1, PT ;  /* 0x000000019a00780c */ /* 0x000fc60003f06270 */
[----:B------:R-:W5:Y:S04]  /*133c0*/  LDL.LU R177, [R1+0x198] ;  /* 0x0001980001b17983 */ /* 0x000f680000300800 */
[----:B------:R-:W5:Y:S04]  /*133d0*/  LDL.LU R176, [R1+0x19c] ;  /* 0x00019c0001b07983 */ /* 0x000f680000300800 */
[----:B------:R-:W5:Y:S04]  /*133e0*/  LDL.LU R175, [R1+0x1a0] ;  /* 0x0001a00001af7983 */ /* 0x000f680000300800 */
[----:B------:R-:W5:Y:S01]  /*133f0*/  LDL.LU R174, [R1+0x1a4] ;  /* 0x0001a40001ae7983 */ /* 0x000f620000300800 */
[----:B------:R-:W-:-:S03]  /*13400*/  ISETP.LT.OR P1, PT, R0, 0x1, !P0 ;  /* 0x000000010000780c */ /* 0x000fc60004721670 */
        /* <DEDUP_REMOVED lines=13> */
[----:B--2---:R-:W-:-:S03]  /*134e0*/  @!P1 IMAD R2, R2, R17, RZ ;  /* 0x0000001102029224 */ /* 0x004fc600078e02ff */
        /* <DEDUP_REMOVED lines=9> */
[----:B------:R0:W-:Y:S04]  /*13580*/  @!P1 STG.E.U8 desc[UR36][R4.64], R2 ;  /* 0x0000000204009986 */ /* 0x0001e8000c101124 */
[----:B0-----:R-:W3:Y:S01]  /*13590*/  LDL.LU R2, [R1+0x4] ;  /* 0x0000040001027983 */ /* 0x001ee20000300800 */
[----:B------:R-:W-:-:S02]  /*135a0*/  ISETP.LT.OR P1, PT, R0, 0x2, !P0 ;  /* 0x000000020000780c */ /* 0x000fc40004721670 */
[----:B------:R-:W-:-:S11]  /*135b0*/  ISETP.GE.AND P2, PT, R154, 0x9, PT ;  /* 0x000000099a00780c */ /* 0x000fd60003f46270 */
[----:B---3--:R-:W-:-:S05]  /*135c0*/  @!P1 IMAD R2, R2, R17, RZ ;  /* 0x0000001102029224 */ /* 0x008fca00078e02ff */
[----:B------:R0:W-:Y:S04]  /*135d0*/  @!P1 STG.E.U8 desc[UR36][R4.64+0x1], R2 ;  /* 0x0000010204009986 */ /* 0x0001e8000c101124 */
[----:B0-----:R-:W3:Y:S01]  /*135e0*/  LDL.LU R2, [R1+0x8] ;  /* 0x0000080001027983 */ /* 0x001ee20000300800 */
[C---:B------:R-:W-:Y:S02]  /*135f0*/  ISETP.LT.OR P1, PT, R0.reuse, 0x1, !P2 ;  /* 0x000000010000780c */ /* 0x040fe40005721670 */
[C---:B------:R-:W-:Y:S02]  /*13600*/  ISETP.LT.OR P3, PT, R0.reuse, 0x2, !P2 ;  /* 0x000000020000780c */ /* 0x040fe40005761670 */
[----:B------:R-:W-:-:S09]  /*13610*/  ISETP.LT.OR P4, PT, R0, 0x9, !P0 ;  /* 0x000000090000780c */ /* 0x000fd20004781670 */
[----:B---3--:R-:W-:-:S05]  /*13620*/  @!P1 IMAD R2, R2, R17, RZ ;  /* 0x0000001102029224 */ /* 0x008fca00078e02ff */
[----:B------:R0:W-:Y:S04]  /*13630*/  @!P1 STG.E.U8 desc[UR36][R10.64], R2 ;  /* 0x000000020a009986 */ /* 0x0001e8000c101124 */
[----:B0-----:R-:W3:Y:S01]  /*13640*/  LDL.LU R2, [R1+0x10] ;  /* 0x0000100001027983 */ /* 0x001ee20000300800 */
[----:B------:R-:W-:Y:S01]  /*13650*/  @!P3 IMAD R3, R3, R17, RZ ;  /* 0x000000110303b224 */ /* 0x000fe200078e02ff */
[C---:B------:R-:W-:Y:S02]  /*13660*/  ISETP.LT.OR P1, PT, R0.reuse, 0xa, !P0 ;  /* 0x0000000a0000780c */ /* 0x040fe40004721670 */
[C---:B------:R-:W-:Y:S02]  /*13670*/  ISETP.LT.OR P5, PT, R0.reuse, 0x9, !P2 ;  /* 0x000000090000780c */ /* 0x040fe400057a1670 */
[----:B------:R0:W-:Y:S01]  /*13680*/  @!P3 STG.E.U8 desc[UR36][R10.64+0x1], R3 ;  /* 0x000001030a00b986 */ /* 0x0001e2000c101124 */
[----:B------:R-:W-:-:S03]  /*13690*/  ISETP.LT.OR P6, PT, R0, 0xa, !P2 ;  /* 0x0000000a0000780c */ /* 0x000fc600057c1670 */
[----:B0-----:R-:W5:Y:S01]  /*136a0*/  LDL.LU R3, [R1+0x18] ;  /* 0x0000180001037983 */ /* 0x001f620000300800 */
[----:B---3--:R-:W-:-:S05]  /*136b0*/  @!P4 IMAD R2, R2, R17, RZ ;  /* 0x000000110202c224 */ /* 0x008fca00078e02ff */
[----:B------:R0:W-:Y:S04]  /*136c0*/  @!P4 STG.E.U8 desc[UR36][R4.64+0x8], R2 ;  /* 0x000008020400c986 */ /* 0x0001e8000c101124 */
[----:B0-----:R-:W3:Y:S01]  /*136d0*/  LDL.LU R2, [R1+0x1c] ;  /* 0x00001c0001027983 */ /* 0x001ee20000300800 */
[-C--:B----4-:R-:W-:Y:S02]  /*136e0*/  @!P1 IMAD R12, R12, R17.reuse, RZ ;  /* 0x000000110c0c9224 */ /* 0x090fe400078e02ff */
[----:B-----5:R-:W-:-:S03]  /*136f0*/  @!P5 IMAD R3, R3, R17, RZ ;  /* 0x000000110303d224 */ /* 0x020fc600078e02ff */
[----:B------:R0:W-:Y:S04]  /*13700*/  @!P1 STG.E.U8 desc[UR36][R4.64+0x9], R12 ;  /* 0x0000090c04009986 */ /* 0x0001e8000c101124 */
[----:B------:R1:W-:Y:S04]  /*13710*/  @!P5 STG.E.U8 desc[UR36][R10.64+0x8], R3 ;  /* 0x000008030a00d986 */ /* 0x0003e8000c101124 */
[----:B0-----:R-:W4:Y:S04]  /*13720*/  LDL.LU R12, [R1+0x28] ;  /* 0x00002800010c7983 */ /* 0x001f280000300800 */
[----:B-1----:R-:W5:Y:S01]  /*13730*/  LDL.LU R3, [R1+0x20] ;  /* 0x0000200001037983 */ /* 0x002f620000300800 */
[----:B---3--:R-:W-:-:S05]  /*13740*/  @!P6 IMAD R2, R2, R17, RZ ;  /* 0x000000110202e224 */ /* 0x008fca00078e02ff */
[----:B------:R0:W-:Y:S04]  /*13750*/  @!P6 STG.E.U8 desc[UR36][R10.64+0x9], R2 ;  /* 0x000009020a00e986 */ /* 0x0001e8000c101124 */
[----:B0-----:R-:W3:Y:S01]  /*13760*/  LDL.LU R2, [R1+0x24] ;  /* 0x0000240001027983 */ /* 0x001ee20000300800 */
[C---:B------:R-:W-:Y:S02]  /*13770*/  ISETP.LT.OR P3, PT, R0.reuse, 0x11, !P0 ;  /* 0x000000110000780c */ /* 0x040fe40004761670 */
[----:B------:R-:W-:-:S11]  /*13780*/  ISETP.LT.OR P4, PT, R0, 0x12, !P0 ;  /* 0x000000120000780c */ /* 0x000fd60004781670 */
[----:B-----5:R-:W-:-:S05]  /*13790*/  @!P3 IMAD R3, R3, R17, RZ ;  /* 0x000000110303b224 */ /* 0x020fca00078e02ff */
[----:B------:R0:W-:Y:S04]  /*137a0*/  @!P3 STG.E.U8 desc[UR36][R4.64+0x10], R3 ;  /* 0x000010030400b986 */ /* 0x0001e8000c101124 */
[----:B0-----:R-:W5:Y:S01]  /*137b0*/  LDL.LU R3, [R1+0x2c] ;  /* 0x00002c0001037983 */ /* 0x001f620000300800 */
[----:B---3--:R-:W-:-:S05]  /*137c0*/  @!P4 IMAD R2, R2, R17, RZ ;  /* 0x000000110202c224 */ /* 0x008fca00078e02ff */
[----:B------:R0:W-:Y:S04]  /*137d0*/  @!P4 STG.E.U8 desc[UR36][R4.64+0x11], R2 ;  /* 0x000011020400c986 */ /* 0x0001e8000c101124 */
[----:B0-----:R-:W3:Y:S01]  /*137e0*/  LDL.LU R2, [R1+0x30] ;  /* 0x0000300001027983 */ /* 0x001ee20000300800 */
[C---:B------:R-:W-:Y:S02]  /*137f0*/  ISETP.LT.OR P1, PT, R0.reuse, 0x11, !P2 ;  /* 0x000000110000780c */ /* 0x040fe40005721670 */
[C---:B------:R-:W-:Y:S02]  /*13800*/  ISETP.LT.OR P5, PT, R0.reuse, 0x12, !P2 ;  /* 0x000000120000780c */ /* 0x040fe400057a1670 */
[----:B------:R-:W-:-:S09]  /*13810*/  ISETP.LT.OR P6, PT, R0, 0x19, !P0 ;  /* 0x000000190000780c */ /* 0x000fd200047c1670 */
        /* <DEDUP_REMOVED lines=43> */
[----:B-----5:R-:W-:-:S05]  /*13ad0*/  @!P6 IMAD R3, R3, R17, RZ ;  /* 0x000000110303e224 */ /* 0x020fca00078e02ff */
[----:B------:R0:W-:Y:S04]  /*13ae0*/  @!P6 STG.E.U8 desc[UR36][R4.64+0x29], R3 ;  /* 0x000029030400e986 */ /* 0x0001e8000c101124 */
[----:B0-----:R-:W5:Y:S01]  /*13af0*/  LDL.LU R3, [R1+0x5c] ;  /* 0x00005c0001037983 */ /* 0x001f620000300800 */
        /* <DEDUP_REMOVED lines=48> */
[----:B------:R-:W-:-:S13]  /*13e00*/  ISETP.LT.OR P5, PT, R0, 0x42, !P2 ;  /* 0x000000420000780c */ /* 0x000fda00057a1670 */
[----:B----4-:R-:W-:-:S05]  /*13e10*/  @!P5 IMAD R12, R12, R17, RZ ;  /* 0x000000110c0cd224 */ /* 0x010fca00078e02ff */
[----:B------:R-:W-:Y:S01]  /*13e20*/  @!P5 STG.E.U8 desc[UR36][R10.64+0x41], R12 ;  /* 0x0000410c0a00d986 */ /* 0x000fe2000c101124 */
[----:B---3--:R-:W-:-:S05]  /*13e30*/  @!P4 IMAD R2, R2, R17, RZ ;  /* 0x000000110202c224 */ /* 0x008fca00078e02ff */
[----:B------:R0:W-:Y:S04]  /*13e40*/  @!P4 STG.E.U8 desc[UR36][R10.64+0x40], R2 ;  /* 0x000040020a00c986 */ /* 0x0001e8000c101124 */
[----:B0-----:R-:W3:Y:S04]  /*13e50*/  LDL.LU R2, [R1+0x90] ;  /* 0x0000900001027983 */ /* 0x001ee80000300800 */
[----:B------:R-:W4:Y:S01]  /*13e60*/  LDL.LU R12, [R1+0xac] ;  /* 0x0000ac00010c7983 */ /* 0x000f220000300800 */
[C---:B------:R-:W-:Y:S02]  /*13e70*/  ISETP.LT.OR P6, PT, R0.reuse, 0x49, !P0 ;  /* 0x000000490000780c */ /* 0x040fe400047c1670 */
[----:B------:R-:W-:-:S02]  /*13e80*/  ISETP.LT.OR P1, PT, R0, 0x4a, !P0 ;  /* 0x0000004a0000780c */ /* 0x000fc40004721670 */
[C---:B------:R-:W-:Y:S02]  /*13e90*/  ISETP.LT.OR P3, PT, R0.reuse, 0x49, !P2 ;  /* 0x000000490000780c */ /* 0x040fe40005761670 */
[C---:B------:R-:W-:Y:S02]  /*13ea0*/  ISETP.LT.OR P4, PT, R0.reuse, 0x4a, !P2 ;  /* 0x0000004a0000780c */ /* 0x040fe40005781670 */
[----:B------:R-:W-:-:S07]  /*13eb0*/  ISETP.LT.OR P5, PT, R0, 0x51, !P0 ;  /* 0x000000510000780c */ /* 0x000fce00047a1670 */
[----:B-----5:R-:W-:-:S05]  /*13ec0*/  @!P1 IMAD R3, R3, R17, RZ ;  /* 0x0000001103039224 */ /* 0x020fca00078e02ff */
[----:B------:R4:W-:Y:S01]  /*13ed0*/  @!P1 STG.E.U8 desc[UR36][R4.64+0x49], R3 ;  /* 0x0000490304009986 */ /* 0x0009e2000c101124 */
[----:B------:R-:W-:Y:S01]  /*13ee0*/  ISETP.LT.OR P1, PT, R0, 0x51, !P2 ;  /* 0x000000510000780c */ /* 0x000fe20005721670 */
[-C--:B------:R-:W-:Y:S02]  /*13ef0*/  @!P3 IMAD R13, R13, R17.reuse, RZ ;  /* 0x000000110d0db224 */ /* 0x080fe400078e02ff */
[-C--:B------:R-:W-:Y:S02]  /*13f00*/  @!P4 IMAD R15, R15, R17.reuse, RZ ;  /* 0x000000110f0fc224 */ /* 0x080fe400078e02ff */
[----:B------:R-:W-:-:S08]  /*13f10*/  @!P5 IMAD R21, R21, R17, RZ ;  /* 0x000000111515d224 */ /* 0x000fd000078e02ff */
[-C--:B------:R-:W-:Y:S02]  /*13f20*/  @!P1 IMAD R153, R153, R17.reuse, RZ ;  /* 0x0000001199999224 */ /* 0x080fe400078e02ff */
[----:B---3--:R-:W-:-:S05]  /*13f30*/  @!P6 IMAD R2, R2, R17, RZ ;  /* 0x000000110202e224 */ /* 0x008fca00078e02ff */
[----:B------:R-:W-:Y:S01]  /*13f40*/  @!P6 STG.E.U8 desc[UR36][R4.64+0x48], R2 ;  /* 0x000048020400e986 */ /* 0x000fe2000c101124 */
[----:B------:R-:W-:-:S03]  /*13f50*/  ISETP.LT.OR P6, PT, R0, 0x52, !P0 ;  /* 0x000000520000780c */ /* 0x000fc600047c1670 */
[----:B------:R0:W-:Y:S01]  /*13f60*/  @!P3 STG.E.U8 desc[UR36][R10.64+0x48], R13 ;  /* 0x0000480d0a00b986 */ /* 0x0001e2000c101124 */
[----:B------:R-:W-:-:S03]  /*13f70*/  ISETP.LT.OR P3, PT, R0, 0x52, !P2 ;  /* 0x000000520000780c */ /* 0x000fc60005761670 */
[----:B------:R1:W-:Y:S01]  /*13f80*/  @!P4 STG.E.U8 desc[UR36][R10.64+0x49], R15 ;  /* 0x0000490f0a00c986 */ /* 0x0003e2000c101124 */
[----:B------:R-:W-:-:S05]  /*13f90*/  ISETP.LT.OR P4, PT, R0, 0x59, !P0 ;  /* 0x000000590000780c */ /* 0x000fca0004781670 */
[----:B------:R-:W-:Y:S01]  /*13fa0*/  @!P6 IMAD R23, R23, R17, RZ ;  /* 0x000000111717e224 */ /* 0x000fe200078e02ff */
[----:B------:R3:W-:Y:S01]  /*13fb0*/  @!P5 STG.E.U8 desc[UR36][R4.64+0x50], R21 ;  /* 0x000050150400d986 */ /* 0x0007e2000c101124 */
[----:B------:R-:W-:-:S03]  /*13fc0*/  ISETP.LT.OR P5, PT, R0, 0x5a, !P0 ;  /* 0x0000005a0000780c */ /* 0x000fc600047a1670 */
[----:B------:R5:W-:Y:S01]  /*13fd0*/  @!P6 STG.E.U8 desc[UR36][R4.64+0x51], R23 ;  /* 0x000051170400e986 */ /* 0x000be2000c101124 */
[----:B------:R-:W-:-:S03]  /*13fe0*/  ISETP.LT.OR P6, PT, R0, 0x59, !P2 ;  /* 0x000000590000780c */ /* 0x000fc600057c1670 */
[----:B------:R-:W-:Y:S01]  /*13ff0*/  @!P1 STG.E.U8 desc[UR36][R10.64+0x50], R153 ;  /* 0x000050990a009986 */ /* 0x000fe2000c101124 */
[----:B------:R-:W-:Y:S01]  /*14000*/  ISETP.LT.OR P1, PT, R0, 0x5a, !P2 ;  /* 0x0000005a0000780c */ /* 0x000fe20005721670 */
[-C--:B----4-:R-:W-:Y:S02]  /*14010*/  @!P3 IMAD R3, R12, R17.reuse, RZ ;  /* 0x000000110c03b224 */ /* 0x090fe400078e02ff */
[-C--:B0-----:R-:W-:Y:S02]  /*14020*/  @!P4 IMAD R13, R235, R17.reuse, RZ ;  /* 0x00000011eb0dc224 */ /* 0x081fe400078e02ff */
[-C--:B-1----:R-:W-:Y:S01]  /*14030*/  @!P5 IMAD R15, R234, R17.reuse, RZ ;  /* 0x00000011ea0fd224 */ /* 0x082fe200078e02ff */
[----:B------:R0:W-:Y:S03]  /*14040*/  @!P3 STG.E.U8 desc[UR36][R10.64+0x51], R3 ;  /* 0x000051030a00b986 */ /* 0x0001e6000c101124 */
[----:B---3--:R-:W-:Y:S01]  /*14050*/  @!P6 IMAD R21, R233, R17, RZ ;  /* 0x00000011e915e224 */ /* 0x008fe200078e02ff */
[----:B------:R1:W-:Y:S01]  /*14060*/  @!P4 STG.E.U8 desc[UR36][R4.64+0x58], R13 ;  /* 0x0000580d0400c986 */ /* 0x0003e2000c101124 */
[----:B------:R-:W-:-:S02]  /*14070*/  ISETP.LT.OR P3, PT, R0, 0x61, !P0 ;  /* 0x000000610000780c */ /* 0x000fc40004761670 */
[----:B-----5:R-:W-:Y:S01]  /*14080*/  @!P1 IMAD R23, R232, R17, RZ ;  /* 0x00000011e8179224 */ /* 0x020fe200078e02ff */
[C---:B------:R-:W-:Y:S01]  /*14090*/  ISETP.LT.OR P4, PT, R0.reuse, 0x62, !P0 ;  /* 0x000000620000780c */ /* 0x040fe20004781670 */
[----:B------:R3:W-:Y:S01]  /*140a0*/  @!P5 STG.E.U8 desc[UR36][R4.64+0x59], R15 ;  /* 0x0000590f0400d986 */ /* 0x0007e2000c101124 */
[----:B------:R-:W-:-:S03]  /*140b0*/  ISETP.LT.OR P5, PT, R0, 0x61, !P2 ;  /* 0x000000610000780c */ /* 0x000fc600057a1670 */
[----:B------:R4:W-:Y:S01]  /*140c0*/  @!P6 STG.E.U8 desc[UR36][R10.64+0x58], R21 ;  /* 0x000058150a00e986 */ /* 0x0009e2000c101124 */
[----:B------:R-:W-:-:S03]  /*140d0*/  ISETP.LT.OR P6, PT, R0, 0x62, !P2 ;  /* 0x000000620000780c */ /* 0x000fc600057c1670 */
[----:B------:R-:W-:Y:S01]  /*140e0*/  @!P1 STG.E.U8 desc[UR36][R10.64+0x59], R23 ;  /* 0x000059170a009986 */ /* 0x000fe2000c101124 */
[----:B------:R-:W-:Y:S01]  /*140f0*/  ISETP.LT.OR P1, PT, R0, 0x69, !P0 ;  /* 0x000000690000780c */ /* 0x000fe20004721670 */
[-C--:B0-----:R-:W-:Y:S02]  /*14100*/  @!P3 IMAD R3, R231, R17.reuse, RZ ;  /* 0x00000011e703b224 */ /* 0x081fe400078e02ff */
[-C--:B-1----:R-:W-:Y:S02]  /*14110*/  @!P4 IMAD R13, R230, R17.reuse, RZ ;  /* 0x00000011e60dc224 */ /* 0x082fe400078e02ff */
[-C--:B---3--:R-:W-:Y:S01]  /*14120*/  @!P5 IMAD R15, R229, R17.reuse, RZ ;  /* 0x00000011e50fd224 */ /* 0x088fe200078e02ff */
[----:B------:R0:W-:Y:S03]  /*14130*/  @!P3 STG.E.U8 desc[UR36][R4.64+0x60], R3 ;  /* 0x000060030400b986 */ /* 0x0001e6000c101124 */
[----:B----4-:R-:W-:Y:S01]  /*14140*/  @!P6 IMAD R21, R228, R17, RZ ;  /* 0x00000011e415e224 */ /* 0x010fe200078e02ff */
[----:B------:R1:W-:Y:S01]  /*14150*/  @!P4 STG.E.U8 desc[UR36][R4.64+0x61], R13 ;  /* 0x0000610d0400c986 */ /* 0x0003e2000c101124 */
[----:B------:R-:W-:-:S02]  /*14160*/  ISETP.LT.OR P3, PT, R0, 0x6a, !P0 ;  /* 0x0000006a0000780c */ /* 0x000fc40004761670 */
[----:B------:R-:W-:Y:S01]  /*14170*/  @!P1 IMAD R153, R227, R17, RZ ;  /* 0x00000011e3999224 */ /* 0x000fe200078e02ff */
        /* <DEDUP_REMOVED lines=131> */
[-C--:B----4-:R-:W-:Y:S01]  /*149b0*/  @!P6 IMAD R21, R183, R17.reuse, RZ ;  /* 0x00000011b715e224 */ /* 0x090fe200078e02ff */
[----:B------:R1:W-:Y:S03]  /*149c0*/  @!P4 STG.E.U8 desc[UR36][R10.64+0xb8], R13 ;  /* 0x0000b80d0a00c986 */ /* 0x0003e6000c101124 */
[----:B------:R-:W-:Y:S01]  /*149d0*/  @!P1 IMAD R23, R182, R17, RZ ;  /* 0x00000011b6179224 */ /* 0x000fe200078e02ff */
[C---:B------:R-:W-:Y:S01]  /*149e0*/  ISETP.LT.OR P3, PT, R0.reuse, 0xc1, !P2 ;  /* 0x000000c10000780c */ /* 0x040fe20005761670 */
[----:B------:R3:W-:Y:S01]  /*149f0*/  @!P5 STG.E.U8 desc[UR36][R10.64+0xb9], R15 ;  /* 0x0000b90f0a00d986 */ /* 0x0007e2000c101124 */
[----:B------:R-:W-:-:S02]  /*14a00*/  ISETP.LT.OR P4, PT, R0, 0xc2, !P2 ;  /* 0x000000c20000780c */ /* 0x000fc40005781670 */
[C---:B------:R-:W-:Y:S01]  /*14a10*/  ISETP.LT.OR P5, PT, R0.reuse, 0xc9, !P0 ;  /* 0x000000c90000780c */ /* 0x040fe200047a1670 */
[----:B------:R4:W-:Y:S01]  /*14a20*/  @!P6 STG.E.U8 desc[UR36][R4.64+0xc0], R21 ;  /* 0x0000c0150400e986 */ /* 0x0009e2000c101124 */
[----:B------:R-:W-:-:S03]  /*14a30*/  ISETP.LT.OR P6, PT, R0, 0xca, !P0 ;  /* 0x000000ca0000780c */ /* 0x000fc600047c1670 */
[----:B------:R-:W-:Y:S01]  /*14a40*/  @!P1 STG.E.U8 desc[UR36][R4.64+0xc1], R23 ;  /* 0x0000c11704009986 */ /* 0x000fe2000c101124 */
[----:B------:R-:W-:-:S03]  /*14a50*/  ISETP.LT.OR P1, PT, R0, 0xc9, !P2 ;  /* 0x000000c90000780c */ /* 0x000fc60005721670 */
[-C--:B0-----:R-:W-:Y:S02]  /*14a60*/  @!P3 IMAD R3, R181, R17.reuse, RZ ;  /* 0x00000011b503b224 */ /* 0x081fe400078e02ff */
[-C--:B-1----:R-:W-:Y:S02]  /*14a70*/  @!P4 IMAD R13, R180, R17.reuse, RZ ;  /* 0x00000011b40dc224 */ /* 0x082fe400078e02ff */
[-C--:B---3--:R-:W-:Y:S02]  /*14a80*/  @!P5 IMAD R15, R179, R17.reuse, RZ ;  /* 0x00000011b30fd224 */ /* 0x088fe400078e02ff */
[-C--:B----4-:R-:W-:Y:S01]  /*14a90*/  @!P6 IMAD R21, R178, R17.reuse, RZ ;  /* 0x00000011b215e224 */ /* 0x090fe200078e02ff */
[----:B------:R0:W-:Y:S03]  /*14aa0*/  @!P3 STG.E.U8 desc[UR36][R10.64+0xc0], R3 ;  /* 0x0000c0030a00b986 */ /* 0x0001e6000c101124 */
[----:B------:R-:W-:Y:S01]  /*14ab0*/  @!P1 IMAD R153, R177, R17, RZ ;  /* 0x00000011b1999224 */ /* 0x000fe200078e02ff */
[----:B------:R1:W-:Y:S01]  /*14ac0*/  @!P4 STG.E.U8 desc[UR36][R10.64+0xc1], R13 ;  /* 0x0000c10d0a00c986 */ /* 0x0003e2000c101124 */
[----:B------:R-:W-:-:S02]  /*14ad0*/  ISETP.LT.OR P3, PT, R0, 0xca, !P2 ;  /* 0x000000ca0000780c */ /* 0x000fc40005761670 */
        /* <DEDUP_REMOVED lines=33> */
[----:B------:R4:W-:Y:S04]  /*14cf0*/  @!P6 STG.E.U8 desc[UR36][R10.64+0xd9], R21 ;  /* 0x0000d9150a00e986 */ /* 0x0009e8000c101124 */
[----:B------:R-:W-:Y:S01]  /*14d00*/  @!P1 STG.E.U8 desc[UR36][R4.64+0xe0], R153 ;  /* 0x0000e09904009986 */ /* 0x000fe2000c101124 */
[C---:B------:R-:W-:Y:S02]  /*14d10*/  ISETP.LT.OR P1, PT, R0.reuse, 0xea, !P0 ;  /* 0x000000ea0000780c */ /* 0x040fe40004721670 */
[----:B------:R-:W-:Y:S01]  /*14d20*/  ISETP.LT.OR P6, PT, R0, 0xe9, !P0 ;  /* 0x000000e90000780c */ /* 0x000fe200047c1670 */
[-C--:B0-----:R-:W-:Y:S02]  /*14d30*/  @!P3 IMAD R3, R166, R17.reuse, RZ ;  /* 0x00000011a603b224 */ /* 0x081fe400078e02ff */
[----:B-1----:R-:W-:-:S02]  /*14d40*/  @!P4 IMAD R13, R165, R17, RZ ;  /* 0x00000011a50dc224 */ /* 0x002fc400078e02ff */
[----:B---3--:R-:W-:Y:S01]  /*14d50*/  @!P5 IMAD R15, R164, R17, RZ ;  /* 0x00000011a40fd224 */ /* 0x008fe200078e02ff */
[----:B------:R0:W-:Y:S01]  /*14d60*/  @!P3 STG.E.U8 desc[UR36][R4.64+0xe1], R3 ;  /* 0x0000e1030400b986 */ /* 0x0001e2000c101124 */
[----:B------:R-:W-:-:S04]  /*14d70*/  ISETP.LT.OR P3, PT, R0, 0xe9, !P2 ;  /* 0x000000e90000780c */ /* 0x000fc80005761670 */
[-C--:B------:R-:W-:Y:S01]  /*14d80*/  @!P1 IMAD R23, R162, R17.reuse, RZ ;  /* 0x00000011a2179224 */ /* 0x080fe200078e02ff */
[----:B------:R2:W-:Y:S01]  /*14d90*/  @!P4 STG.E.U8 desc[UR36][R10.64+0xe0], R13 ;  /* 0x0000e00d0a00c986 */ /* 0x0005e2000c101124 */
[----:B----4-:R-:W-:Y:S01]  /*14da0*/  @!P6 IMAD R21, R163, R17, RZ ;  /* 0x00000011a315e224 */ /* 0x010fe200078e02ff */
[C---:B------:R-:W-:Y:S02]  /*14db0*/  ISETP.LT.OR P4, PT, R0.reuse, 0xea, !P2 ;  /* 0x000000ea0000780c */ /* 0x040fe40005781670 */
[----:B------:R1:W-:Y:S01]  /*14dc0*/  @!P5 STG.E.U8 desc[UR36][R10.64+0xe1], R15 ;  /* 0x0000e10f0a00d986 */ /* 0x0003e2000c101124 */
[----:B------:R-:W-:-:S03]  /*14dd0*/  ISETP.LT.OR P5, PT, R0, 0xf1, !P0 ;  /* 0x000000f10000780c */ /* 0x000fc600047a1670 */
[----:B------:R-:W-:Y:S01]  /*14de0*/  @!P1 STG.E.U8 desc[UR36][R4.64+0xe9], R23 ;  /* 0x0000e91704009986 */ /* 0x000fe2000c101124 */
[----:B------:R-:W-:-:S03]  /*14df0*/  ISETP.LT.OR P1, PT, R0, 0xf2, !P0 ;  /* 0x000000f20000780c */ /* 0x000fc60004721670 */
[----:B------:R3:W-:Y:S01]  /*14e00*/  @!P6 STG.E.U8 desc[UR36][R4.64+0xe8], R21 ;  /* 0x0000e8150400e986 */ /* 0x0007e2000c101124 */
[----:B------:R-:W-:Y:S01]  /*14e10*/  ISETP.LT.OR P6, PT, R0, 0xf1, !P2 ;  /* 0x000000f10000780c */ /* 0x000fe200057c1670 */
[-C--:B0-----:R-:W-:Y:S02]  /*14e20*/  @!P3 IMAD R3, R161, R17.reuse, RZ ;  /* 0x00000011a103b224 */ /* 0x081fe400078e02ff */
[-C--:B--2---:R-:W-:Y:S02]  /*14e30*/  @!P4 IMAD R13, R160, R17.reuse, RZ ;  /* 0x00000011a00dc224 */ /* 0x084fe400078e02ff */
[-C--:B-1----:R-:W-:Y:S01]  /*14e40*/  @!P5 IMAD R15, R159, R17.reuse, RZ ;  /* 0x000000119f0fd224 */ /* 0x082fe200078e02ff */
[----:B------:R0:W-:Y:S01]  /*14e50*/  @!P3 STG.E.U8 desc[UR36][R10.64+0xe8], R3 ;  /* 0x0000e8030a00b986 */ /* 0x0001e2000c101124 */
[----:B------:R-:W-:Y:S02]  /*14e60*/  ISETP.LT.OR P3, PT, R0, 0xf2, !P2 ;  /* 0x000000f20000780c */ /* 0x000fe40005761670 */
[-C--:B---3--:R-:W-:Y:S01]  /*14e70*/  @!P1 IMAD R21, R158, R17.reuse, RZ ;  /* 0x000000119e159224 */ /* 0x088fe200078e02ff */
[----:B------:R1:W-:Y:S03]  /*14e80*/  @!P4 STG.E.U8 desc[UR36][R10.64+0xe9], R13 ;  /* 0x0000e90d0a00c986 */ /* 0x0003e6000c101124 */
[----:B------:R-:W-:Y:S01]  /*14e90*/  @!P6 IMAD R23, R157, R17, RZ ;  /* 0x000000119d17e224 */ /* 0x000fe200078e02ff */
[C---:B------:R-:W-:Y:S01]  /*14ea0*/  ISETP.LT.OR P4, PT, R0.reuse, 0xf9, !P0 ;  /* 0x000000f90000780c */ /* 0x040fe20004781670 */
[----:B------:R-:W-:Y:S01]  /*14eb0*/  @!P1 STG.E.U8 desc[UR36][R4.64+0xf1], R21 ;  /* 0x0000f11504009986 */ /* 0x000fe2000c101124 */
[----:B------:R-:W-:-:S02]  /*14ec0*/  ISETP.LT.OR P0, PT, R0, 0xfa, !P0 ;  /* 0x000000fa0000780c */ /* 0x000fc40004701670 */
[----:B------:R-:W-:Y:S01]  /*14ed0*/  ISETP.GE.AND P1, PT, R154, 0x81, PT ;  /* 0x000000819a00780c */ /* 0x000fe20003f26270 */
[----:B------:R2:W-:Y:S01]  /*14ee0*/  @!P5 STG.E.U8 desc[UR36][R4.64+0xf0], R15 ;  /* 0x0000f00f0400d986 */ /* 0x0005e2000c101124 */
[C---:B------:R-:W-:Y:S02]  /*14ef0*/  ISETP.LT.OR P5, PT, R0.reuse, 0xf9, !P2 ;  /* 0x000000f90000780c */ /* 0x040fe400057a1670 */
[C---:B------:R-:W-:Y:S01]  /*14f00*/  ISETP.LT.OR P2, PT, R0.reuse, 0xfa, !P2 ;  /* 0x000000fa0000780c */ /* 0x040fe20005741670 */
[----:B------:R3:W-:Y:S01]  /*14f10*/  @!P6 STG.E.U8 desc[UR36][R10.64+0xf0], R23 ;  /* 0x0000f0170a00e986 */ /* 0x0007e2000c101124 */
[----:B------:R-:W-:Y:S01]  /*14f20*/  ISETP.LT.OR P6, PT, R0, 0x1, !P1 ;  /* 0x000000010000780c */ /* 0x000fe20004fc1670 */
[-C--:B0-----:R-:W-:Y:S02]  /*14f30*/  @!P3 IMAD R3, R156, R17.reuse, RZ ;  /* 0x000000119c03b224 */ /* 0x081fe400078e02ff */
[-C--:B-1----:R-:W-:Y:S02]  /*14f40*/  @!P4 IMAD R13, R152, R17.reuse, RZ ;  /* 0x00000011980dc224 */ /* 0x082fe400078e02ff */
[----:B------:R-:W-:Y:S01]  /*14f50*/  @!P0 IMAD R153, R22, R17, RZ ;  /* 0x0000001116998224 */ /* 0x000fe200078e02ff */
[----:B------:R0:W-:Y:S01]  /*14f60*/  @!P3 STG.E.U8 desc[UR36][R10.64+0xf1], R3 ;  /* 0x0000f1030a00b986 */ /* 0x0001e2000c101124 */
[----:B------:R-:W-:-:S02]  /*14f70*/  ISETP.GE.AND P3, PT, R154, 0x89, PT ;  /* 0x000000899a00780c */ /* 0x000fc40003f66270 */
[-C--:B--2---:R-:W-:Y:S02]  /*14f80*/  @!P5 IMAD R15, R20, R17.reuse, RZ ;  /* 0x00000011140fd224 */ /* 0x084fe400078e02ff */
[-C--:B------:R-:W-:Y:S01]  /*14f90*/  @!P2 IMAD R21, R14, R17.reuse, RZ ;  /* 0x000000110e15a224 */ /* 0x080fe200078e02ff */
[----:B------:R-:W-:Y:S01]  /*14fa0*/  @!P0 STG.E.U8 desc[UR36][R4.64+0xf9], R153 ;  /* 0x0000f99904008986 */ /* 0x000fe2000c101124 */
[----:B---3--:R-:W-:Y:S01]  /*14fb0*/  @!P6 IMAD R23, R24, R17, RZ ;  /* 0x000000111817e224 */ /* 0x008fe200078e02ff */
[C---:B------:R-:W-:Y:S02]  /*14fc0*/  ISETP.LT.OR P0, PT, R0.reuse, 0x2, !P1 ;  /* 0x000000020000780c */ /* 0x040fe40004f01670 */
[----:B------:R1:W-:Y:S01]  /*14fd0*/  @!P4 STG.E.U8 desc[UR36][R4.64+0xf8], R13 ;  /* 0x0000f80d0400c986 */ /* 0x0003e2000c101124 */
[----:B------:R-:W-:-:S03]  /*14fe0*/  ISETP.LT.OR P4, PT, R0, 0x1, !P3 ;  /* 0x000000010000780c */ /* 0x000fc60005f81670 */
[----:B------:R-:W-:Y:S01]  /*14ff0*/  @!P5 STG.E.U8 desc[UR36][R10.64+0xf8], R15 ;  /* 0x0000f80f0a00d986 */ /* 0x000fe2000c101124 */
[----:B------:R-:W-:-:S03]  /*15000*/  ISETP.LT.OR P5, PT, R0, 0x2, !P3 ;  /* 0x000000020000780c */ /* 0x000fc60005fa1670 */
[----:B------:R-:W-:Y:S01]  /*15010*/  @!P2 STG.E.U8 desc[UR36][R10.64+0xf9], R21 ;  /* 0x0000f9150a00a986 */ /* 0x000fe2000c101124 */
[----:B------:R-:W-:-:S03]  /*15020*/  ISETP.LT.OR P2, PT, R0, 0x9, !P1 ;  /* 0x000000090000780c */ /* 0x000fc60004f41670 */
[----:B------:R-:W-:Y:S01]  /*15030*/  @!P6 STG.E.U8 desc[UR36][R6.64], R23 ;  /* 0x000000170600e986 */ /* 0x000fe2000c101124 */
[----:B------:R-:W-:Y:S01]  /*15040*/  ISETP.LT.OR P6, PT, R0, 0xa, !P1 ;  /* 0x0000000a0000780c */ /* 0x000fe20004fc1670 */
[-C--:B------:R-:W-:Y:S02]  /*15050*/  @!P0 IMAD R25, R25, R17.reuse, RZ ;  /* 0x0000001119198224 */ /* 0x080fe400078e02ff */
[-C--:B0-----:R-:W-:Y:S02]  /*15060*/  @!P4 IMAD R3, R26, R17.reuse, RZ ;  /* 0x000000111a03c224 */ /* 0x081fe400078e02ff */
[-C--:B------:R-:W-:Y:S01]  /*15070*/  @!P5 IMAD R27, R27, R17.reuse, RZ ;  /* 0x000000111b1bd224 */ /* 0x080fe200078e02ff */
[----:B------:R-:W-:Y:S03]  /*15080*/  @!P0 STG.E.U8 desc[UR36][R6.64+0x1], R25 ;  /* 0x0000011906008986 */ /* 0x000fe6000c101124 */
[----:B-1----:R-:W-:Y:S01]  /*15090*/  @!P2 IMAD R5, R28, R17, RZ ;  /* 0x000000111c05a224 */ /* 0x002fe200078e02ff */
[----:B------:R0:W-:Y:S01]  /*150a0*/  @!P4 STG.E.U8 desc[UR36][R8.64], R3 ;  /* 0x000000030800c986 */ /* 0x0001e2000c101124 */
[----:B------:R-:W-:-:S02]  /*150b0*/  ISETP.LT.OR P0, PT, R0, 0xa, !P3 ;  /* 0x0000000a0000780c */ /* 0x000fc40005f01670 */
[----:B------:R-:W-:Y:S01]  /*150c0*/  @!P6 IMAD R29, R29, R17, RZ ;  /* 0x000000111d1de224 */ /* 0x000fe200078e02ff */
[C---:B------:R-:W-:Y:S01]  /*150d0*/  ISETP.LT.OR P4, PT, R0.reuse, 0x9, !P3 ;  /* 0x000000090000780c */ /* 0x040fe20005f81670 */
[----:B------:R-:W-:Y:S01]  /*150e0*/  @!P5 STG.E.U8 desc[UR36][R8.64+0x1], R27 ;  /* 0x0000011b0800d986 */ /* 0x000fe2000c101124 */
[----:B------:R-:W-:-:S03]  /*150f0*/  ISETP.LT.OR P5, PT, R0, 0x11, !P1 ;  /* 0x000000110000780c */ /* 0x000fc60004fa1670 */
[----:B------:R1:W-:Y:S01]  /*15100*/  @!P2 STG.E.U8 desc[UR36][R6.64+0x8], R5 ;  /* 0x000008050600a986 */ /* 0x0003e2000c101124 */
[----:B------:R-:W-:-:S03]  /*15110*/  ISETP.LT.OR P2, PT, R0, 0x12, !P1 ;  /* 0x000000120000780c */ /* 0x000fc60004f41670 */
[----:B------:R-:W-:Y:S01]  /*15120*/  @!P6 STG.E.U8 desc[UR36][R6.64+0x9], R29 ;  /* 0x0000091d0600e986 */ /* 0x000fe2000c101124 */
[----:B------:R-:W-:Y:S01]  /*15130*/  ISETP.LT.OR P6, PT, R0, 0x11, !P3 ;  /* 0x000000110000780c */ /* 0x000fe20005fc1670 */
[-C--:B------:R-:W-:Y:S02]  /*15140*/  @!P0 IMAD R31, R31, R17.reuse, RZ ;  /* 0x000000111f1f8224 */ /* 0x080fe400078e02ff */
[-C--:B0-----:R-:W-:Y:S02]  /*15150*/  @!P4 IMAD R3, R30, R17.reuse, RZ ;  /* 0x000000111e03c224 */ /* 0x081fe400078e02ff */
[-C--:B------:R-:W-:Y:S01]  /*15160*/  @!P5 IMAD R11, R32, R17.reuse, RZ ;  /* 0x00000011200bd224 */ /* 0x080fe200078e02ff */
[----:B------:R-:W-:Y:S03]  /*15170*/  @!P0 STG.E.U8 desc[UR36][R8.64+0x9], R31 ;  /* 0x0000091f08008986 */ /* 0x000fe6000c101124 */
[----:B------:R-:W-:Y:S01]  /*15180*/  @!P2 IMAD R33, R33, R17, RZ ;  /* 0x000000112121a224 */ /* 0x000fe200078e02ff */
[----:B------:R0:W-:Y:S01]  /*15190*/  @!P4 STG.E.U8 desc[UR36][R8.64+0x8], R3 ;  /* 0x000008030800c986 */ /* 0x0001e2000c101124 */
[----:B------:R-:W-:-:S02]  /*151a0*/  ISETP.LT.OR P0, PT, R0, 0x12, !P3 ;  /* 0x000000120000780c */ /* 0x000fc40005f01670 */
[----:B-1----:R-:W-:Y:S01]  /*151b0*/  @!P6 IMAD R5, R34, R17, RZ ;  /* 0x000000112205e224 */ /* 0x002fe200078e02ff */
[C---:B------:R-:W-:Y:S01]  /*151c0*/  ISETP.LT.OR P4, PT, R0.reuse, 0x19, !P1 ;  /* 0x000000190000780c */ /* 0x040fe20004f81670 */
[----:B------:R-:W-:Y:S01]  /*151d0*/  @!P5 STG.E.U8 desc[UR36][R6.64+0x10], R11 ;  /* 0x0000100b0600d986 */ /* 0x000fe2000c101124 */
[----:B------:R-:W-:-:S03]  /*151e0*/  ISETP.LT.OR P5, PT, R0, 0x1a, !P1 ;  /* 0x0000001a0000780c */ /* 0x000fc60004fa1670 */
[----:B------:R-:W-:Y:S01]  /*151f0*/  @!P2 STG.E.U8 desc[UR36][R6.64+0x11], R33 ;  /* 0x000011210600a986 */ /* 0x000fe2000c101124 */
[----:B------:R-:W-:-:S03]  /*15200*/  ISETP.LT.OR P2, PT, R0, 0x19, !P3 ;  /* 0x000000190000780c */ /* 0x000fc60005f41670 */
[----:B------:R1:W-:Y:S01]  /*15210*/  @!P6 STG.E.U8 desc[UR36][R8.64+0x10], R5 ;  /* 0x000010050800e986 */ /* 0x0003e2000c101124 */
[----:B------:R-:W-:Y:S01]  /*15220*/  ISETP.LT.OR P6, PT, R0, 0x1a, !P3 ;  /* 0x0000001a0000780c */ /* 0x000fe20005fc1670 */
[-C--:B------:R-:W-:Y:S02]  /*15230*/  @!P0 IMAD R35, R35, R17.reuse, RZ ;  /* 0x0000001123238224 */ /* 0x080fe400078e02ff */
[-C--:B0-----:R-:W-:Y:S02]  /*15240*/  @!P4 IMAD R3, R36, R17.reuse, RZ ;  /* 0x000000112403c224 */ /* 0x081fe400078e02ff */
[-C--:B------:R-:W-:Y:S01]  /*15250*/  @!P5 IMAD R37, R37, R17.reuse, RZ ;  /* 0x000000112525d224 */ /* 0x080fe200078e02ff */
[----:B------:R-:W-:Y:S01]  /*15260*/  @!P0 STG.E.U8 desc[UR36][R8.64+0x11], R35 ;  /* 0x0000112308008986 */ /* 0x000fe2000c101124 */
[----:B------:R-:W-:Y:S02]  /*15270*/  ISETP.LT.OR P0, PT, R0, 0x22, !P1 ;  /* 0x000000220000780c */ /* 0x000fe40004f01670 */
[----:B-1----:R-:W-:-:S04]  /*15280*/  @!P2 IMAD R5, R38, R17, RZ ;  /* 0x000000112605a224 */ /* 0x002fc800078e02ff */
[----:B------:R-:W-:Y:S01]  /*15290*/  @!P6 IMAD R39, R39, R17, RZ ;  /* 0x000000112727e224 */ /* 0x000fe200078e02ff */
[----:B------:R0:W-:Y:S01]  /*152a0*/  @!P4 STG.E.U8 desc[UR36][R6.64+0x18], R3 ;  /* 0x000018030600c986 */ /* 0x0001e2000c101124 */
[----:B------:R-:W-:-:S03]  /*152b0*/  ISETP.LT.OR P4, PT, R0, 0x21, !P1 ;  /* 0x000000210000780c */ /* 0x000fc60004f81670 */
        /* <DEDUP_REMOVED lines=216> */
[-C--:B0-----:R-:W-:Y:S02]  /*16040*/  @!P4 IMAD R3, R110, R17.reuse, RZ ;  /* 0x000000116e03c224 */ /* 0x081fe400078e02ff */
[-C--:B------:R-:W-:Y:S02]  /*16050*/  @!P0 IMAD R111, R111, R17.reuse, RZ ;  /* 0x000000116f6f8224 */ /* 0x080fe400078e02ff */
[-C--:B------:R-:W-:Y:S01]  /*16060*/  @!P5 IMAD R11, R112, R17.reuse, RZ ;  /* 0x00000011700bd224 */ /* 0x080fe200078e02ff */
[----:B------:R0:W-:Y:S03]  /*16070*/  @!P4 STG.E.U8 desc[UR36][R8.64+0xa8], R3 ;  /* 0x0000a8030800c986 */ /* 0x0001e6000c101124 */
[-C--:B------:R-:W-:Y:S01]  /*16080*/  @!P2 IMAD R113, R113, R17.reuse, RZ ;  /* 0x000000117171a224 */ /* 0x080fe200078e02ff */
[----:B------:R-:W-:Y:S03]  /*16090*/  @!P0 STG.E.U8 desc[UR36][R8.64+0xa9], R111 ;  /* 0x0000a96f08008986 */ /* 0x000fe6000c101124 */
[----:B-1----:R-:W-:Y:S01]  /*160a0*/  @!P6 IMAD R5, R114, R17, RZ ;  /* 0x000000117205e224 */ /* 0x002fe200078e02ff */
[C---:B------:R-:W-:Y:S01]  /*160b0*/  ISETP.LT.OR P0, PT, R0.reuse, 0xb2, !P3 ;  /* 0x000000b20000780c */ /* 0x040fe20005f01670 */
[----:B------:R-:W-:Y:S01]  /*160c0*/  @!P5 STG.E.U8 desc[UR36][R6.64+0xb0], R11 ;  /* 0x0000b00b0600d986 */ /* 0x000fe2000c101124 */
[----:B------:R-:W-:-:S02]  /*160d0*/  ISETP.LT.OR P5, PT, R0, 0xba, !P1 ;  /* 0x000000ba0000780c */ /* 0x000fc40004fa1670 */
[C---:B------:R-:W-:Y:S01]  /*160e0*/  ISETP.LT.OR P4, PT, R0.reuse, 0xb9, !P1 ;  /* 0x000000b90000780c */ /* 0x040fe20004f81670 */
[----:B------:R-:W-:Y:S01]  /*160f0*/  @!P2 STG.E.U8 desc[UR36][R6.64+0xb1], R113 ;  /* 0x0000b1710600a986 */ /* 0x000fe2000c101124 */
[----:B------:R-:W-:-:S03]  /*16100*/  ISETP.LT.OR P2, PT, R0, 0xb9, !P3 ;  /* 0x000000b90000780c */ /* 0x000fc60005f41670 */
[----:B------:R1:W-:Y:S01]  /*16110*/  @!P6 STG.E.U8 desc[UR36][R8.64+0xb0], R5 ;  /* 0x0000b0050800e986 */ /* 0x0003e2000c101124 */
[----:B------:R-:W-:-:S03]  /*16120*/  ISETP.LT.OR P6, PT, R0, 0xba, !P3 ;  /* 0x000000ba0000780c */ /* 0x000fc60005fc1670 */
[-C--:B------:R-:W-:Y:S02]  /*16130*/  @!P0 IMAD R115, R115, R17.reuse, RZ ;  /* 0x0000001173738224 */ /* 0x080fe400078e02ff */
[-C--:B------:R-:W-:Y:S02]  /*16140*/  @!P5 IMAD R117, R117, R17.reuse, RZ ;  /* 0x000000117575d224 */ /* 0x080fe400078e02ff */
[-C--:B0-----:R-:W-:Y:S01]  /*16150*/  @!P4 IMAD R3, R116, R17.reuse, RZ ;  /* 0x000000117403c224 */ /* 0x081fe200078e02ff */
[----:B------:R-:W-:Y:S01]  /*16160*/  @!P0 STG.E.U8 desc[UR36][R8.64+0xb1], R115 ;  /* 0x0000b17308008986 */ /* 0x000fe2000c101124 */
[----:B------:R-:W-:Y:S01]  /*16170*/  ISETP.LT.OR P0, PT, R0, 0xc1, !P1 ;  /* 0x000000c10000780c */ /* 0x000fe20004f01670 */
[----:B-1----:R-:W-:-:S03]  /*16180*/  @!P2 IMAD R5, R118, R17, RZ ;  /* 0x000000117605a224 */ /* 0x002fc600078e02ff */
[----:B------:R-:W-:Y:S01]  /*16190*/  @!P6 IMAD R119, R119, R17, RZ ;  /* 0x000000117777e224 */ /* 0x000fe200078e02ff */
[----:B------:R-:W-:Y:S01]  /*161a0*/  @!P5 STG.E.U8 desc[UR36][R6.64+0xb9], R117 ;  /* 0x0000b9750600d986 */ /* 0x000fe2000c101124 */
[----:B------:R-:W-:-:S03]  /*161b0*/  ISETP.LT.OR P5, PT, R0, 0xc2, !P1 ;  /* 0x000000c20000780c */ /* 0x000fc60004fa1670 */
[----:B------:R0:W-:Y:S01]  /*161c0*/  @!P4 STG.E.U8 desc[UR36][R6.64+0xb8], R3 ;  /* 0x0000b8030600c986 */ /* 0x0001e2000c101124 */
[----:B------:R-:W-:-:S03]  /*161d0*/  ISETP.LT.OR P4, PT, R0, 0xc1, !P3 ;  /* 0x000000c10000780c */ /* 0x000fc60005f81670 */
[----:B------:R-:W-:Y:S01]  /*161e0*/  @!P6 STG.E.U8 desc[UR36][R8.64+0xb9], R119 ;  /* 0x0000b9770800e986 */ /* 0x000fe2000c101124 */
[----:B------:R-:W-:-:S03]  /*161f0*/  ISETP.LT.OR P6, PT, R0, 0xc2, !P3 ;  /* 0x000000c20000780c */ /* 0x000fc60005fc1670 */
[----:B------:R1:W-:Y:S01]  /*16200*/  @!P2 STG.E.U8 desc[UR36][R8.64+0xb8], R5 ;  /* 0x0000b8050800a986 */ /* 0x0003e2000c101124 */
[----:B------:R-:W-:Y:S01]  /*16210*/  ISETP.LT.OR P2, PT, R0, 0xc9, !P1 ;  /* 0x000000c90000780c */ /* 0x000fe20004f41670 */
[-C--:B------:R-:W-:Y:S02]  /*16220*/  @!P0 IMAD R11, R120, R17.reuse, RZ ;  /* 0x00000011780b8224 */ /* 0x080fe400078e02ff */
[-C--:B------:R-:W-:Y:S02]  /*16230*/  @!P5 IMAD R121, R121, R17.reuse, RZ ;  /* 0x000000117979d224 */ /* 0x080fe400078e02ff */
[-C--:B0-----:R-:W-:Y:S01]  /*16240*/  @!P4 IMAD R3, R122, R17.reuse, RZ ;  /* 0x000000117a03c224 */ /* 0x081fe200078e02ff */
[----:B------:R0:W-:Y:S03]  /*16250*/  @!P0 STG.E.U8 desc[UR36][R6.64+0xc0], R11 ;  /* 0x0000c00b06008986 */ /* 0x0001e6000c101124 */
[-C--:B------:R-:W-:Y:S01]  /*16260*/  @!P6 IMAD R123, R123, R17.reuse, RZ ;  /* 0x000000117b7be224 */ /* 0x080fe200078e02ff */
[----:B------:R-:W-:Y:S01]  /*16270*/  ISETP.LT.OR P0, PT, R0, 0xca, !P1 ;  /* 0x000000ca0000780c */ /* 0x000fe20004f01670 */
[----:B------:R-:W-:Y:S02]  /*16280*/  @!P5 STG.E.U8 desc[UR36][R6.64+0xc1], R121 ;  /* 0x0000c1790600d986 */ /* 0x000fe4000c101124 */
[----:B-1----:R-:W-:Y:S01]  /*16290*/  @!P2 IMAD R5, R124, R17, RZ ;  /* 0x000000117c05a224 */ /* 0x002fe200078e02ff */
[C---:B------:R-:W-:Y:S01]  /*162a0*/  ISETP.LT.OR P5, PT, R0.reuse, 0xc9, !P3 ;  /* 0x000000c90000780c */ /* 0x040fe20005fa1670 */
[----:B------:R1:W-:Y:S01]  /*162b0*/  @!P4 STG.E.U8 desc[UR36][R8.64+0xc0], R3 ;  /* 0x0000c0030800c986 */ /* 0x0003e2000c101124 */
        /* <DEDUP_REMOVED lines=8> */
[----:B------:R-:W-:Y:S03]  /*16340*/  @!P0 STG.E.U8 desc[UR36][R6.64+0xc9], R125 ;  /* 0x0000c97d06008986 */ /* 0x000fe6000c101124 */
[-C--:B-1----:R-:W-:Y:S01]  /*16350*/  @!P6 IMAD R3, R128, R17.reuse, RZ ;  /* 0x000000118003e224 */ /* 0x082fe200078e02ff */
[----:B------:R0:W-:Y:S03]  /*16360*/  @!P5 STG.E.U8 desc[UR36][R8.64+0xc8], R11 ;  /* 0x0000c80b0800d986 */ /* 0x0001e6000c101124 */
[----:B------:R-:W-:Y:S01]  /*16370*/  @!P2 IMAD R129, R129, R17, RZ ;  /* 0x000000118181a224 */ /* 0x000fe200078e02ff */
[C---:B------:R-:W-:Y:S01]  /*16380*/  ISETP.LT.OR P0, PT, R0.reuse, 0xd1, !P3 ;  /* 0x000000d10000780c */ /* 0x040fe20005f01670 */
[----:B------:R-:W-:Y:S01]  /*16390*/  @!P4 STG.E.U8 desc[UR36][R8.64+0xc9], R127 ;  /* 0x0000c97f0800c986 */ /* 0x000fe2000c101124 */
[----:B------:R-:W-:-:S02]  /*163a0*/  ISETP.LT.OR P5, PT, R0, 0xd2, !P3 ;  /* 0x000000d20000780c */ /* 0x000fc40005fa1670 */
[C---:B------:R-:W-:Y:S01]  /*163b0*/  ISETP.LT.OR P4, PT, R0.reuse, 0xd9, !P1 ;  /* 0x000000d90000780c */ /* 0x040fe20004f81670 */
[----:B------:R1:W-:Y:S01]  /*163c0*/  @!P6 STG.E.U8 desc[UR36][R6.64+0xd0], R3 ;  /* 0x0000d0030600e986 */ /* 0x0003e2000c101124 */
[----:B------:R-:W-:-:S03]  /*163d0*/  ISETP.LT.OR P6, PT, R0, 0xda, !P1 ;  /* 0x000000da0000780c */ /* 0x000fc60004fc1670 */
[----:B------:R-:W-:Y:S01]  /*163e0*/  @!P2 STG.E.U8 desc[UR36][R6.64+0xd1], R129 ;  /* 0x0000d1810600a986 */ /* 0x000fe2000c101124 */
[----:B------:R-:W-:-:S03]  /*163f0*/  ISETP.LT.OR P2, PT, R0, 0xd9, !P3 ;  /* 0x000000d90000780c */ /* 0x000fc60005f41670 */
[-C--:B--2---:R-:W-:Y:S02]  /*16400*/  @!P0 IMAD R5, R130, R17.reuse, RZ ;  /* 0x0000001182058224 */ /* 0x084fe400078e02ff */
[-C--:B------:R-:W-:Y:S02]  /*16410*/  @!P5 IMAD R131, R131, R17.reuse, RZ ;  /* 0x000000118383d224 */ /* 0x080fe400078e02ff */
[-C--:B0-----:R-:W-:Y:S02]  /*16420*/  @!P4 IMAD R11, R132, R17.reuse, RZ ;  /* 0x00000011840bc224 */ /* 0x081fe400078e02ff */
[-C--:B------:R-:W-:Y:S01]  /*16430*/  @!P6 IMAD R133, R133, R17.reuse, RZ ;  /* 0x000000118585e224 */ /* 0x080fe200078e02ff */
[----:B------:R0:W-:Y:S03]  /*16440*/  @!P0 STG.E.U8 desc[UR36][R8.64+0xd0], R5 ;  /* 0x0000d00508008986 */ /* 0x0001e6000c101124 */
[----:B-1----:R-:W-:Y:S01]  /*16450*/  @!P2 IMAD R3, R134, R17, RZ ;  /* 0x000000118603a224 */ /* 0x002fe200078e02ff */
[----:B------:R-:W-:Y:S01]  /*16460*/  @!P5 STG.E.U8 desc[UR36][R8.64+0xd1], R131 ;  /* 0x0000d1830800d986 */ /* 0x000fe2000c101124 */
[----:B------:R-:W-:-:S02]  /*16470*/  ISETP.LT.OR P0, PT, R0, 0xda, !P3 ;  /* 0x000000da0000780c */ /* 0x000fc40005f01670 */
        /* <DEDUP_REMOVED lines=14> */
[----:B------:R-:W-:Y:S01]  /*16560*/  @!P4 STG.E.U8 desc[UR36][R6.64+0xe1], R137 ;  /* 0x0000e1890600c986 */ /* 0x000fe2000c101124 */
[----:B------:R-:W-:-:S02]  /*16570*/  ISETP.LT.OR P0, PT, R0, 0xe9, !P1 ;  /* 0x000000e90000780c */ /* 0x000fc40004f01670 */
[C---:B------:R-:W-:Y:S01]  /*16580*/  ISETP.LT.OR P4, PT, R0.reuse, 0xea, !P1 ;  /* 0x000000ea0000780c */ /* 0x040fe20004f81670 */
[----:B------:R1:W-:Y:S01]  /*16590*/  @!P6 STG.E.U8 desc[UR36][R8.64+0xe0], R11 ;  /* 0x0000e00b0800e986 */ /* 0x0003e2000c101124 */
[C---:B------:R-:W-:Y:S02]  /*165a0*/  ISETP.LT.OR P6, PT, R0.reuse, 0xe9, !P3 ;  /* 0x000000e90000780c */ /* 0x040fe40005fc1670 */
[C---:B------:R-:W-:Y:S01]  /*165b0*/  ISETP.LT.OR P5, PT, R0.reuse, 0xea, !P3 ;  /* 0x000000ea0000780c */ /* 0x040fe20005fa1670 */
[----:B------:R-:W-:Y:S01]  /*165c0*/  @!P2 STG.E.U8 desc[UR36][R8.64+0xe1], R139 ;  /* 0x0000e18b0800a986 */ /* 0x000fe2000c101124 */
[----:B------:R-:W-:-:S05]  /*165d0*/  ISETP.LT.OR P2, PT, R0, 0xf1, !P1 ;  /* 0x000000f10000780c */ /* 0x000fca0004f41670 */
[-C--:B--2---:R-:W-:Y:S02]  /*165e0*/  @!P0 IMAD R3, R140, R17.reuse, RZ ;  /* 0x000000118c038224 */ /* 0x084fe400078e02ff */
[-C--:B------:R-:W-:Y:S02]  /*165f0*/  @!P4 IMAD R141, R141, R17.reuse, RZ ;  /* 0x000000118d8dc224 */ /* 0x080fe400078e02ff */
[-C--:B0-----:R-:W-:Y:S02]  /*16600*/  @!P6 IMAD R5, R142, R17.reuse, RZ ;  /* 0x000000118e05e224 */ /* 0x081fe400078e02ff */
[-C--:B------:R-:W-:Y:S02]  /*16610*/  @!P5 IMAD R143, R143, R17.reuse, RZ ;  /* 0x000000118f8fd224 */ /* 0x080fe400078e02ff */
[----:B-1----:R-:W-:Y:S01]  /*16620*/  @!P2 IMAD R11, R144, R17, RZ ;  /* 0x00000011900ba224 */ /* 0x002fe200078e02ff */
[----:B------:R0:W-:Y:S01]  /*16630*/  @!P0 STG.E.U8 desc[UR36][R6.64+0xe8], R3 ;  /* 0x0000e80306008986 */ /* 0x0001e2000c101124 */
[----:B------:R-:W-:-:S03]  /*16640*/  ISETP.LT.OR P0, PT, R0, 0xf2, !P1 ;  /* 0x000000f20000780c */ /* 0x000fc60004f01670 */
[----:B------:R-:W-:Y:S01]  /*16650*/  @!P4 STG.E.U8 desc[UR36][R6.64+0xe9], R141 ;  /* 0x0000e98d0600c986 */ /* 0x000fe2000c101124 */
[----:B------:R-:W-:-:S03]  /*16660*/  ISETP.LT.OR P4, PT, R0, 0xf1, !P3 ;  /* 0x000000f10000780c */ /* 0x000fc60005f81670 */
[----:B------:R-:W-:Y:S01]  /*16670*/  @!P6 STG.E.U8 desc[UR36][R8.64+0xe8], R5 ;  /* 0x0000e8050800e986 */ /* 0x000fe2000c101124 */
[----:B------:R-:W-:-:S03]  /*16680*/  ISETP.LT.OR P6, PT, R0, 0xf2, !P3 ;  /* 0x000000f20000780c */ /* 0x000fc60005fc1670 */
[----:B------:R-:W-:Y:S01]  /*16690*/  @!P5 STG.E.U8 desc[UR36][R8.64+0xe9], R143 ;  /* 0x0000e98f0800d986 */ /* 0x000fe2000c101124 */
[----:B------:R-:W-:-:S03]  /*166a0*/  ISETP.LT.OR P5, PT, R0, 0xf9, !P3 ;  /* 0x000000f90000780c */ /* 0x000fc60005fa1670 */
[----:B------:R1:W-:Y:S01]  /*166b0*/  @!P2 STG.E.U8 desc[UR36][R6.64+0xf0], R11 ;  /* 0x0000f00b0600a986 */ /* 0x0003e2000c101124 */
[C---:B------:R-:W-:Y:S02]  /*166c0*/  ISETP.LT.OR P2, PT, R0.reuse, 0xf9, !P1 ;  /* 0x000000f90000780c */ /* 0x040fe40004f41670 */
[C---:B------:R-:W-:Y:S02]  /*166d0*/  ISETP.LT.OR P1, PT, R0.reuse, 0xfa, !P1 ;  /* 0x000000fa0000780c */ /* 0x040fe40004f21670 */
[----:B------:R-:W-:Y:S01]  /*166e0*/  ISETP.LT.OR P3, PT, R0, 0xfa, !P3 ;  /* 0x000000fa0000780c */ /* 0x000fe20005f61670 */
[-C--:B------:R-:W-:Y:S02]  /*166f0*/  @!P0 IMAD R145, R145, R17.reuse, RZ ;  /* 0x0000001191918224 */ /* 0x080fe400078e02ff */
[-C--:B0-----:R-:W-:Y:S02]  /*16700*/  @!P4 IMAD R3, R146, R17.reuse, RZ ;  /* 0x000000119203c224 */ /* 0x081fe400078e02ff */
[----:B------:R-:W-:-:S02]  /*16710*/  @!P6 IMAD R147, R147, R17, RZ ;  /* 0x000000119393e224 */ /* 0x000fc400078e02ff */
[-C--:B-1----:R-:W-:Y:S02]  /*16720*/  @!P5 IMAD R11, R150, R17.reuse, RZ ;  /* 0x00000011960bd224 */ /* 0x082fe400078e02ff */
[-C--:B------:R-:W-:Y:S02]  /*16730*/  @!P2 IMAD R5, R148, R17.reuse, RZ ;  /* 0x000000119405a224 */ /* 0x080fe400078e02ff */
[-C--:B------:R-:W-:Y:S02]  /*16740*/  @!P1 IMAD R149, R149, R17.reuse, RZ ;  /* 0x0000001195959224 */ /* 0x080fe400078e02ff */
[----:B------:R-:W-:Y:S01]  /*16750*/  @!P3 IMAD R151, R151, R17, RZ ;  /* 0x000000119797b224 */ /* 0x000fe200078e02ff */
[----:B------:R0:W-:Y:S04]  /*16760*/  @!P0 STG.E.U8 desc[UR36][R6.64+0xf1], R145 ;  /* 0x0000f19106008986 */ /* 0x0001e8000c101124 */
[----:B------:R0:W-:Y:S04]  /*16770*/  @!P4 STG.E.U8 desc[UR36][R8.64+0xf0], R3 ;  /* 0x0000f0030800c986 */ /* 0x0001e8000c101124 */
[----:B------:R0:W-:Y:S04]  /*16780*/  @!P6 STG.E.U8 desc[UR36][R8.64+0xf1], R147 ;  /* 0x0000f1930800e986 */ /* 0x0001e8000c101124 */
[----:B------:R0:W-:Y:S04]  /*16790*/  @!P2 STG.E.U8 desc[UR36][R6.64+0xf8], R5 ;  /* 0x0000f8050600a986 */ /* 0x0001e8000c101124 */
[----:B------:R0:W-:Y:S04]  /*167a0*/  @!P1 STG.E.U8 desc[UR36][R6.64+0xf9], R149 ;  /* 0x0000f99506009986 */ /* 0x0001e8000c101124 */
[----:B------:R0:W-:Y:S04]  /*167b0*/  @!P5 STG.E.U8 desc[UR36][R8.64+0xf8], R11 ;  /* 0x0000f80b0800d986 */ /* 0x0001e8000c101124 */
[----:B------:R0:W-:Y:S02]  /*167c0*/  @!P3 STG.E.U8 desc[UR36][R8.64+0xf9], R151 ;  /* 0x0000f9970800b986 */ /* 0x0001e4000c101124 */
.L_x_548:
[----:B------:R-:W-:Y:S05]  /*167d0*/  BSYNC B0 ;  /* 0x0000000000007941 */ /* 0x000fea0003800000 */
.L_x_34:
[----:B0-----:R-:W5:Y:S04]  /*167e0*/  LDL.LU R3, [R1+0x200] ;  /* 0x0002000001037983 */ /* 0x001f680000300800 */
[----:B------:R-:W5:Y:S01]  /*167f0*/  LDL.LU R2, [R1+0x204] ;  /* 0x0002040001027983 */ /* 0x000f620000300800 */
[----:B------:R-:W-:Y:S01]  /*16800*/  ULDC UR4, c[0x0][0xc] ;  /* 0x0000030000047ab9 */ /* 0x000fe20000000800 */
[----:B------:R-:W-:Y:S01]  /*16810*/  ULDC UR5, c[0x0][0x10] ;  /* 0x0000040000057ab9 */ /* 0x000fe20000000800 */
[----:B------:R-:W5:Y:S01]  /*16820*/  LDC R5, c[0x0][0x14] ;  /* 0x00000500ff057b82 */ /* 0x000f620000000800 */
[----:B------:R-:W-:Y:S01]  /*16830*/  UIMAD.WIDE.U32 UR4, UR4, UR5, URZ ;  /* 0x00000005040472a5 */ /* 0x000fe2000f8e003f */
[----:B------:R-:W-:Y:S01]  /*16840*/  PRMT R0, RZ, 0x7610, R0 ;  /* 0x00007610ff007816 */ /* 0x000fe20000000000 */
[----:B------:R-:W-:Y:S01]  /*16850*/  UMOV UR42, 0xffffffff ;  /* 0xffffffff002a7882 */ /* 0x000fe20000000000 */
[----:B------:R-:W-:-:S03]  /*16860*/  UMOV UR43, 0xffffffff ;  /* 0xffffffff002b7882 */ /* 0x000fc60000000000 */
[----:B-----5:R-:W-:-:S04]  /*16870*/  IMAD.WIDE.U32 R2, R5, UR4, R2 ;  /* 0x0000000405027c25 */ /* 0x020fc8000f8e0002 */
[----:B------:R-:W-:Y:S01]  /*16880*/  IMAD R5, R5, UR5, RZ ;  /* 0x0000000505057c24 */ /* 0x000fe2000f8e02ff */
[----:B------:R-:W-:Y:S01]  /*16890*/  ULDC.64 UR4, c[0x0][0x650] ;  /* 0x0001940000047ab9 */ /* 0x000fe20000000a00 */
[----:B-1-3--:R-:W-:Y:S01]  /*168a0*/  IMAD.MOV.U32 R6, RZ, RZ, R2 ;  /* 0x000000ffff067224 */ /* 0x00afe200078e0002 */
[----:B------:R-:W-:Y:S02]  /*168b0*/  ISETP.GE.U32.AND P0, PT, R2, UR4, PT ;  /* 0x0000000402007c0c */ /* 0x000fe4000bf06070 */
[----:B------:R-:W-:-:S04]  /*168c0*/  IADD3 R4, R3, R5, RZ ;  /* 0x0000000503047210 */ /* 0x000fc80007ffe0ff */
[----:B------:R-:W-:Y:S01]  /*168d0*/  ISETP.GE.U32.AND.EX P0, PT, R4, UR5, PT, P0 ;  /* 0x0000000504007c0c */ /* 0x000fe2000bf06100 */
[----:B------:R0:W-:Y:S04]  /*168e0*/  STL [R1+0x200], R4 ;  /* 0x0002000401007387 */ /* 0x0001e80000100800 */
[----:B------:R0:W-:Y:S08]  /*168f0*/  STL [R1+0x204], R6 ;  /* 0x0002040601007387 */ /* 0x0001f00000100800 */
[----:B------:R-:W-:Y:S05]  /*16900*/  @P0 BRA `(.L_x_549) ;  /* 0x0000000400880947 */ /* 0x000fea0003800000 */
[----:B------:R-:W1:Y:S01]  /*16910*/  S2UR UR6, SR_CTAID.X ;  /* 0x00000000000679c3 */ /* 0x000e620000002500 */
[----:B------:R-:W-:Y:S01]  /*16920*/  ULDC.64 UR12, c[0x0][0x628] ;  /* 0x00018a00000c7ab9 */ /* 0x000fe20000000a00 */
[----:B------:R-:W-:Y:S01]  /*16930*/  ULDC UR4, c[0x0][0x150] ;  /* 0x0000540000047ab9 */ /* 0x000fe20000000800 */
[----:B------:R-:W-:Y:S01]  /*16940*/  ISETP.NE.U32.AND P0, PT, RZ, UR12, PT ;  /* 0x0000000cff007c0c */ /* 0x000fe2000bf05070 */
[----:B------:R-:W-:Y:S01]  /*16950*/  ULDC UR15, c[0x0][0x630] ;  /* 0x00018c00000f7ab9 */ /* 0x000fe20000000800 */
[----:B------:R-:W-:Y:S01]  /*16960*/  R2UR UR16, R6 ;  /* 0x00000000061072ca */ /* 0x000fe200000e0000 */
[----:B------:R-:W-:Y:S01]  /*16970*/  ULDC UR19, c[0x0][0x154] ;  /* 0x0000550000137ab9 */ /* 0x000fe20000000800 */
[----:B------:R-:W-:Y:S01]  /*16980*/  ISETP.NE.AND.EX P0, PT, RZ, UR13, PT, P0 ;  /* 0x0000000dff007c0c */ /* 0x000fe2000bf05300 */
[----:B------:R-:W3:Y:S01]  /*16990*/  S2UR UR18, SR_CTAID.Y ;  /* 0x00000000001279c3 */ /* 0x000ee20000002600 */
[----:B------:R-:W-:Y:S02]  /*169a0*/  R2UR UR17, R4 ;  /* 0x00000000041172ca */ /* 0x000fe400000e0000 */
[----:B------:R-:W-:-:S02]  /*169b0*/  R2UR UR10, R6 ;  /* 0x00000000060a72ca */ /* 0x000fc400000e0000 */
[----:B------:R-:W-:Y:S02]  /*169c0*/  R2UR UR11, R4 ;  /* 0x00000000040b72ca */ /* 0x000fe400000e0000 */
[----:B-1----:R-:W-:-:S05]  /*169d0*/  I2FP.F32.U32 R0, UR6 ;  /* 0x0000000600007c45 */ /* 0x002fca0008201000 */
[----:B------:R-:W-:-:S04]  /*169e0*/  FMUL R0, R0, UR4 ;  /* 0x0000000400007c20 */ /* 0x000fc80008400000 */
[----:B------:R1:W0:Y:S01]  /*169f0*/  F2I.U32.TRUNC.NTZ R2, R0 ;  /* 0x0000000000027305 */ /* 0x000222000020f000 */
[----:B---3--:R-:W-:Y:S05]  /*16a00*/  @!P0 BRA `(.L_x_550) ;  /* 0x0000000000308947 */ /* 0x008fea0003800000 */
        /* <DEDUP_REMOVED lines=12> */
.L_x_550:
[----:B------:R-:W-:Y:S01]  /*16ad0*/  USHF.R.U64 UR43, UR10, UR15, UR11 ;  /* 0x0000000f0a2b7299 */ /* 0x000fe2000800120b */
[----:B-1----:R-:W-:Y:S01]  /*16ae0*/  I2FP.F32.U32 R0, UR18 ;  /* 0x0000001200007c45 */ /* 0x002fe20008201000 */
[----:B------:R-:W-:Y:S02]  /*16af0*/  USHF.R.U32.HI UR4, URZ, UR15, UR11 ;  /* 0x0000000f3f047299 */ /* 0x000fe4000801160b */
[----:B------:R-:W-:Y:S02]  /*16b00*/  UIADD3 UR10, UP0, URZ, -UR43, URZ ;  /* 0x8000002b3f0a7290 */ /* 0x000fe4000ff1e03f */
[----:B------:R-:W-:Y:S01]  /*16b10*/  FMUL R0, R0, UR19 ;  /* 0x0000001300007c20 */ /* 0x000fe20008400000 */
[----:B------:R-:W-:Y:S01]  /*16b20*/  ULDC.64 UR12, c[0x0][0x620] ;  /* 0x00018800000c7ab9 */ /* 0x000fe20000000a00 */
[----:B------:R-:W-:Y:S01]  /*16b30*/  UIADD3.X UR4, URZ, ~UR4, URZ, UP0, !UPT ;  /* 0x800000043f047290 */ /* 0x000fe200087fe43f */
[----:B------:R-:W-:Y:S01]  /*16b40*/  UMOV UR8, UR16 ;  /* 0x0000001000087c82 */ /* 0x000fe20008000000 */
[----:B------:R-:W-:-:S02]  /*16b50*/  UMOV UR9, UR17 ;  /* 0x0000001100097c82 */ /* 0x000fc40008000000 */
[----:B------:R-:W-:Y:S01]  /*16b60*/  UIMAD UR4, UR4, UR12, URZ ;  /* 0x0000000c040472a4 */ /* 0x000fe2000f8e023f */
[----:B------:R-:W1:Y:S01]  /*16b70*/  F2I.U32.TRUNC.NTZ R0, R0 ;  /* 0x0000000000007305 */ /* 0x000e62000020f000 */
[----:B------:R-:W-:Y:S01]  /*16b80*/  UIMAD.WIDE.U32 UR8, UR10, UR12, UR8 ;  /* 0x0000000c0a0872a5 */ /* 0x000fe2000f8e0008 */
[----:B0-----:R-:W-:Y:S01]  /*16b90*/  R2UR UR12, R2 ;  /* 0x00000000020c72ca */ /* 0x001fe200000e0000 */
[----:B------:R-:W-:Y:S01]  /*16ba0*/  UIMAD UR10, UR10, UR13, UR4 ;  /* 0x0000000d0a0a72a4 */ /* 0x000fe2000f8e0204 */
[----:B------:R-:W-:Y:S01]  /*16bb0*/  ULDC UR11, c[0x0][0x618] ;  /* 0x00018600000b7ab9 */ /* 0x000fe20000000800 */
[----:B------:R-:W-:Y:S02]  /*16bc0*/  ULDC UR21, c[0x0][0x658] ;  /* 0x0001960000157ab9 */ /* 0x000fe40000000800 */
[----:B------:R-:W-:Y:S01]  /*16bd0*/  UIADD3 UR9, UR9, UR10, URZ ;  /* 0x0000000a09097290 */ /* 0x000fe2000fffe03f */
[----:B------:R-:W-:Y:S01]  /*16be0*/  UMOV UR15, 0xffffffff ;  /* 0xffffffff000f7882 */ /* 0x000fe20000000000 */
[----:B------:R-:W-:Y:S01]  /*16bf0*/  ULDC.64 UR4, c[0x0][0x640] ;  /* 0x0001900000047ab9 */ /* 0x000fe20000000a00 */
[----:B------:R-:W-:Y:S01]  /*16c00*/  USHF.L.U32 UR15, UR15, UR21, URZ ;  /* 0x000000150f0f7299 */ /* 0x000fe2000800063f */
[----:B------:R-:W-:Y:S01]  /*16c10*/  ISETP.NE.U32.AND P0, PT, RZ, UR4, PT ;  /* 0x00000004ff007c0c */ /* 0x000fe2000bf05070 */
[----:B------:R-:W-:-:S02]  /*16c20*/  USHF.R.U64 UR16, UR8, UR11, UR9 ;  /* 0x0000000b08107299 */ /* 0x000fc40008001209 */
[----:B------:R-:W-:Y:S01]  /*16c30*/  USHF.R.U32.HI UR8, URZ, UR11, UR9 ;  /* 0x0000000b3f087299 */ /* 0x000fe20008011609 */
[----:B-1----:R-:W-:Y:S01]  /*16c40*/  R2UR UR14, R0 ;  /* 0x00000000000e72ca */ /* 0x002fe200000e0000 */
[----:B------:R-:W-:Y:S01]  /*16c50*/  ULDC UR17, c[0x0][0x608] ;  /* 0x0001820000117ab9 */ /* 0x000fe20000000800 */
[----:B------:R-:W-:Y:S01]  /*16c60*/  ULOP3.LUT UR41, URZ, UR15, URZ, 0x33, !UPT ;  /* 0x0000000f3f297292 */ /* 0x000fe2000f8e333f */
[----:B------:R-:W-:Y:S01]  /*16c70*/  ISETP.NE.AND.EX P0, PT, RZ, UR5, PT, P0 ;  /* 0x00000005ff007c0c */ /* 0x000fe2000bf05300 */
[----:B------:R-:W-:Y:S02]  /*16c80*/  USHF.R.U64 UR15, UR16, UR17, UR8 ;  /* 0x00000011100f7299 */ /* 0x000fe40008001208 */
[----:B------:R-:W-:Y:S02]  /*16c90*/  USHF.R.U32.HI UR8, URZ, UR17, UR8 ;  /* 0x000000113f087299 */ /* 0x000fe40008011608 */
[----:B------:R-:W-:Y:S02]  /*16ca0*/  UIADD3 UR12, -UR12, URZ, URZ ;  /* 0x0000003f0c0c7290 */ /* 0x000fe4000fffe13f */
[----:B------:R-:W-:Y:S01]  /*16cb0*/  USHF.R.U64 UR17, UR15, UR21, UR8 ;  /* 0x000000150f117299 */ /* 0x000fe20008001208 */
[----:B------:R-:W-:Y:S01]  /*16cc0*/  UMOV UR19, 0x1 ;  /* 0x0000000100137882 */ /* 0x000fe20000000000 */
[----:B------:R-:W-:Y:S01]  /*16cd0*/  ULDC UR13, c[0x0][0x144] ;  /* 0x00005100000d7ab9 */ /* 0x000fe20000000800 */
[----:B------:R-:W-:Y:S01]  /*16ce0*/  ULDC UR7, c[0x0][0x600] ;  /* 0x0001800000077ab9 */ /* 0x000fe20000000800 */
[----:B------:R-:W-:-:S02]  /*16cf0*/  USHF.L.U32 UR24, UR19, UR21, URZ ;  /* 0x0000001513187299 */ /* 0x000fc4000800063f */
[----:B------:R-:W-:Y:S02]  /*16d00*/  USHF.R.U32.HI UR8, URZ, UR21, UR8 ;  /* 0x000000153f087299 */ /* 0x000fe40008011608 */
[----:B------:R-:W-:Y:S02]  /*16d10*/  UIMAD UR21, UR13, UR12, UR6 ;  /* 0x0000000c0d1572a4 */ /* 0x000fe4000f8e0206 */
[----:B------:R-:W-:Y:S02]  /*16d20*/  UIADD3 UR20, UR7, -0x1, URZ ;  /* 0xffffffff07147890 */ /* 0x000fe4000fffe03f */
[----:B------:R-:W-:Y:S01]  /*16d30*/  UIADD3 UR19, -UR14, URZ, URZ ;  /* 0x0000003f0e137290 */ /* 0x000fe2000fffe13f */
[----:B------:R-:W-:Y:S01]  /*16d40*/  ULDC UR25, c[0x0][0x148] ;  /* 0x0000520000197ab9 */ /* 0x000fe20000000800 */
[----:B------:R-:W-:Y:S01]  /*16d50*/  ULDC UR22, c[0x0][0x648] ;  /* 0x0001920000167ab9 */ /* 0x000fe20000000800 */
[----:B------:R-:W-:Y:S01]  /*16d60*/  ULDC UR23, c[0x0][0x638] ;  /* 0x00018e0000177ab9 */ /* 0x000fe20000000800 */
        /* <DEDUP_REMOVED lines=14> */
.L_x_551:
[----:B------:R-:W-:Y:S01]  /*16e50*/  UISETP.NE.AND UP0, UPT, UR46, URZ, UPT ;  /* 0x0000003f2e00728c */ /* 0x000fe2000bf05270 */
[----:B------:R-:W-:Y:S01]  /*16e60*/  MOV R0, 0x1 ;  /* 0x0000000100007802 */ /* 0x000fe20000000f00 */
[----:B------:R-:W-:Y:S02]  /*16e70*/  USHF.R.U64 UR4, UR6, UR22, UR8 ;  /* 0x0000001606047299 */ /* 0x000fe40008001208 */
[----:B------:R-:W-:Y:S02]  /*16e80*/  ULOP3.LUT UR41, UR15, UR41, URZ, 0xc0, !UPT ;  /* 0x000000290f297292 */ /* 0x000fe4000f8ec03f */
[----:B------:R-:W-:Y:S02]  /*16e90*/  UIADD3 UR5, -UR4, URZ, URZ ;  /* 0x0000003f04057290 */ /* 0x000fe4000fffe13f */
[----:B------:R-:W-:Y:S02]  /*16ea0*/  UIMAD UR41, UR24, UR4, UR41 ;  /* 0x00000004182972a4 */ /* 0x000fe4000f8e0229 */
[----:B------:R-:W-:-:S02]  /*16eb0*/  ULOP3.LUT UR16, UR16, UR20, URZ, 0xc0, !UPT ;  /* 0x0000001410107292 */ /* 0x000fc4000f8ec03f */
[----:B------:R-:W-:Y:S02]  /*16ec0*/  @UP0 UIMAD UR21, UR25, UR19, UR18 ;  /* 0x00000013191502a4 */ /* 0x000fe4000f8e0212 */
[----:B------:R-:W-:-:S03]  /*16ed0*/  UIMAD UR4, UR5, UR23, UR17 ;  /* 0x00000017050472a4 */ /* 0x000fc6000f8e0211 */
[----:B------:R-:W-:Y:S01]  /*16ee0*/  ULDC UR5, c[0x0][0x610] ;  /* 0x0001840000057ab9 */ /* 0x000fe20000000800 */
[----:B------:R-:W-:Y:S02]  /*16ef0*/  UIMAD UR4, UR4, UR7, UR16 ;  /* 0x00000007040472a4 */ /* 0x000fe4000f8e0210 */
[----:B------:R-:W-:-:S04]  /*16f00*/  UIMAD UR41, UR41, UR5, UR21 ;  /* 0x00000005292972a4 */ /* 0x000fc8000f8e0215 */
[----:B------:R-:W-:Y:S02]  /*16f10*/  USEL UR42, UR4, UR41, !UP0 ;  /* 0x00000029042a7287 */ /* 0x000fe4000c000000 */
[----:B------:R-:W-:-:S12]  /*16f20*/  USEL UR41, UR41, UR4, !UP0 ;  /* 0x0000000429297287 */ /* 0x000fd8000c000000 */
.L_x_549:
[----:B------:R-:W-:-:S13]  /*16f30*/  LOP3.LUT P0, RZ, R0, 0xff, RZ, 0xc0, !PT ;  /* 0x000000ff00ff7812 */ /* 0x000fda000780c0ff */
[----:B------:R-:W-:Y:S05]  /*16f40*/  @P0 BRA `(.L_x_552) ;  /* 0xfffffea400100947 */ /* 0x000fea000383ffff */
[----:B------:R-:W-:Y:S05]  /*16f50*/  EXIT ;  /* 0x000000000000794d */ /* 0x000fea0003800000 */
.L_x_7:
[----:B------:R-:W2:Y:S01]  /*16f60*/  LDL R5, [R1+0x204] ;  /* 0x0002040001057983 */ /* 0x000ea20000100800 */
[----:B------:R-:W-:-:S03]  /*16f70*/  ULDC.64 UR4, c[0x0][0x650] ;  /* 0x0001940000047ab9 */ /* 0x000fc60000000a00 */
[----:B------:R-:W3:Y:S01]  /*16f80*/  LDL R4, [R1+0x200] ;  /* 0x0002000001047983 */ /* 0x000ee20000100800 */
[----:B------:R-:W-:Y:S01]  /*16f90*/  PRMT R0, RZ, 0x7610, R0 ;  /* 0x00007610ff007816 */ /* 0x000fe20000000000 */
[----:B------:R-:W-:Y:S01]  /*16fa0*/  IMAD.MOV.U32 R2, RZ, RZ, -0x1 ;  /* 0xffffffffff027424 */ /* 0x000fe200078e00ff */
[----:B------:R-:W-:Y:S01]  /*16fb0*/  MOV R3, 0xffffffff ;  /* 0xffffffff00037802 */ /* 0x000fe20000000f00 */
[----:B------:R-:W-:Y:S01]  /*16fc0*/  IMAD.MOV.U32 R9, RZ, RZ, -0x1 ;  /* 0xffffffffff097424 */ /* 0x000fe200078e00ff */
[----:B--2---:R-:W-:-:S04]  /*16fd0*/  ISETP.GE.U32.AND P0, PT, R5, UR4, PT ;  /* 0x0000000405007c0c */ /* 0x004fc8000bf06070 */
[----:B---3--:R-:W-:-:S13]  /*16fe0*/  ISETP.GE.U32.AND.EX P0, PT, R4, UR5, PT, P0 ;  /* 0x0000000504007c0c */ /* 0x008fda000bf06100 */
        /* <DEDUP_REMOVED lines=21> */
.L_x_554:
[----:B------:R-:W-:Y:S01]  /*17140*/  USHF.R.U64 UR4, UR14, UR19, UR15 ;  /* 0x000000130e047299 */ /* 0x000fe2000800120f */
[----:B------:R-:W-:Y:S01]  /*17150*/  R2UR UR7, R4 ;  /* 0x00000000040772ca */ /* 0x000fe200000e0000 */
[----:B------:R-:W-:Y:S02]  /*17160*/  USHF.R.U32.HI UR5, URZ, UR19, UR15 ;  /* 0x000000133f057299 */ /* 0x000fe4000801160f */
[----:B------:R-:W-:Y:S01]  /*17170*/  UIADD3 UR13, UP0, URZ, -UR4, URZ ;  /* 0x800000043f0d7290 */ /* 0x000fe2000ff1e03f */
[----:B------:R-:W-:Y:S01]  /*17180*/  ULDC.64 UR14, c[0x0][0x620] ;  /* 0x00018800000e7ab9 */ /* 0x000fe20000000a00 */
[----:B------:R-:W-:Y:S02]  /*17190*/  UMOV UR6, UR20 ;  /* 0x0000001400067c82 */ /* 0x000fe40008000000 */
[----:B------:R-:W-:Y:S02]  /*171a0*/  UIADD3.X UR5, URZ, ~UR5, URZ, UP0, !UPT ;  /* 0x800000053f057290 */ /* 0x000fe400087fe43f */
[----:B------:R-:W-:-:S02]  /*171b0*/  UISETP.NE.AND UP1, UPT, UR46, URZ, UPT ;  /* 0x0000003f2e00728c */ /* 0x000fc4000bf25270 */
[----:B------:R-:W-:Y:S02]  /*171c0*/  UIMAD UR5, UR5, UR14, URZ ;  /* 0x0000000e050572a4 */ /* 0x000fe4000f8e023f */
[----:B------:R-:W-:Y:S02]  /*171d0*/  UIMAD.WIDE.U32 UR6, UR13, UR14, UR6 ;  /* 0x0000000e0d0672a5 */ /* 0x000fe4000f8e0006 */
[----:B------:R-:W-:Y:S01]  /*171e0*/  UIMAD UR5, UR13, UR15, UR5 ;  /* 0x0000000f0d0572a4 */ /* 0x000fe2000f8e0205 */
[----:B------:R-:W-:Y:S02]  /*171f0*/  ULDC UR14, c[0x0][0x608] ;  /* 0x00018200000e7ab9 */ /* 0x000fe40000000800 */
[----:B------:R-:W-:Y:S01]  /*17200*/  ULDC UR13, c[0x0][0x618] ;  /* 0x00018600000d7ab9 */ /* 0x000fe20000000800 */
[----:B------:R-:W-:Y:S01]  /*17210*/  UIADD3 UR5, UR7, UR5, URZ ;  /* 0x0000000507057290 */ /* 0x000fe2000fffe03f */
[----:B------:R-:W-:Y:S01]  /*17220*/  ULDC UR22, c[0x0][0x658] ;  /* 0x0001960000167ab9 */ /* 0x000fe20000000800 */
[----:B------:R-:W-:-:S02]  /*17230*/  @UP1 UIMAD UR8, UR11, UR12, UR10 ;  /* 0x0000000c0b0812a4 */ /* 0x000fc4000f8e020a */
[----:B------:R-:W-:Y:S02]  /*17240*/  USHF.R.U64 UR17, UR6, UR13, UR5 ;  /* 0x0000000d06117299 */ /* 0x000fe40008001205 */
[----:B------:R-:W-:Y:S01]  /*17250*/  USHF.R.U32.HI UR5, URZ, UR13, UR5 ;  /* 0x0000000d3f057299 */ /* 0x000fe20008011605 */
[----:B------:R-:W-:Y:S01]  /*17260*/  ULDC.64 UR6, c[0x0][0x640] ;  /* 0x0001900000067ab9 */ /* 0x000fe20000000a00 */
[----:B------:R-:W-:Y:S01]  /*17270*/  UMOV UR10, 0xffffffff ;  /* 0xffffffff000a7882 */ /* 0x000fe20000000000 */
[----:B------:R-:W-:Y:S01]  /*17280*/  ISETP.NE.U32.AND P0, PT, RZ, UR6, PT ;  /* 0x00000006ff007c0c */ /* 0x000fe2000bf05070 */
[----:B------:R-:W-:Y:S02]  /*17290*/  USHF.R.U64 UR18, UR17, UR14, UR5 ;  /* 0x0000000e11127299 */ /* 0x000fe40008001205 */
[----:B------:R-:W-:Y:S01]  /*172a0*/  USHF.R.U32.HI UR5, URZ, UR14, UR5 ;  /* 0x0000000e3f057299 */ /* 0x000fe20008011605 */
[----:B------:R-:W-:Y:S01]  /*172b0*/  ISETP.NE.AND.EX P0, PT, RZ, UR7, PT, P0 ;  /* 0x00000007ff007c0c */ /* 0x000fe2000bf05300 */
[----:B------:R-:W-:-:S02]  /*172c0*/  USHF.L.U32 UR11, UR10, UR22, URZ ;  /* 0x000000160a0b7299 */ /* 0x000fc4000800063f */
[----:B------:R-:W-:Y:S01]  /*172d0*/  USHF.R.U64 UR19, UR18, UR22, UR5 ;  /* 0x0000001612137299 */ /* 0x000fe20008001205 */
[----:B------:R-:W-:Y:S01]  /*172e0*/  ULDC UR20, c[0x0][0x600] ;  /* 0x0001800000147ab9 */ /* 0x000fe20000000800 */
[----:B------:R-:W-:Y:S02]  /*172f0*/  USHF.R.U32.HI UR10, URZ, UR22, UR5 ;  /* 0x000000163f0a7299 */ /* 0x000fe40008011605 */
[----:B------:R-:W-:Y:S02]  /*17300*/  UIADD3 UR21, UR20, -0x1, URZ ;  /* 0xffffffff14157890 */ /* 0x000fe4000fffe03f */
[----:B------:R-:W-:Y:S01]  /*17310*/  ULOP3.LUT UR26, URZ, UR11, URZ, 0x33, !UPT ;  /* 0x0000000b3f1a7292 */ /* 0x000fe2000f8e333f */
        /* <DEDUP_REMOVED lines=17> */
.L_x_555:
[----:B------:R-:W-:Y:S01]  /*17430*/  USHF.R.U64 UR6, UR5, UR23, UR10 ;  /* 0x0000001705067299 */ /* 0x000fe2000800120a */
[----:B------:R-:W-:Y:S01]  /*17440*/  MOV R0, 0x1 ;  /* 0x0000000100007802 */ /* 0x000fe20000000f00 */
[----:B------:R-:W-:Y:S01]  /*17450*/  USHF.L.U32 UR25, UR25, UR22, URZ ;  /* 0x0000001619197299 */ /* 0x000fe2000800063f */
[----:B------:R-:W-:Y:S01]  /*17460*/  IMAD.U32 R9, RZ, RZ, UR4 ;  /* 0x00000004ff097e24 */ /* 0x000fe2000f8e00ff */
[----:B------:R-:W-:Y:S02]  /*17470*/  ULOP3.LUT UR5, UR18, UR26, URZ, 0xc0, !UPT ;  /* 0x0000001a12057292 */ /* 0x000fe4000f8ec03f */
[----:B------:R-:W-:Y:S02]  /*17480*/  UIADD3 UR7, -UR6, URZ, URZ ;  /* 0x0000003f06077290 */ /* 0x000fe4000fffe13f */
[----:B------:R-:W-:Y:S02]  /*17490*/  UIMAD UR6, UR25, UR6, UR5 ;  /* 0x00000006190672a4 */ /* 0x000fe4000f8e0205 */
[----:B------:R-:W-:-:S02]  /*174a0*/  ULOP3.LUT UR17, UR17, UR21, URZ, 0xc0, !UPT ;  /* 0x0000001511117292 */ /* 0x000fc4000f8ec03f */
[----:B------:R-:W-:Y:S02]  /*174b0*/  UIMAD UR5, UR7, UR24, UR19 ;  /* 0x00000018070572a4 */ /* 0x000fe4000f8e0213 */
[----:B------:R-:W-:Y:S01]  /*174c0*/  UISETP.NE.AND UP0, UPT, UR46, URZ, UPT ;  /* 0x0000003f2e00728c */ /* 0x000fe2000bf05270 */
[----:B------:R-:W-:Y:S01]  /*174d0*/  ULDC UR7, c[0x0][0x610] ;  /* 0x0001840000077ab9 */ /* 0x000fe20000000800 */
[----:B------:R-:W-:Y:S02]  /*174e0*/  UIMAD UR5, UR5, UR20, UR17 ;  /* 0x00000014050572a4 */ /* 0x000fe4000f8e0211 */
[----:B------:R-:W-:-:S04]  /*174f0*/  UIMAD UR8, UR6, UR7, UR8 ;  /* 0x00000007060872a4 */ /* 0x000fc8000f8e0208 */
[----:B------:R-:W-:Y:S02]  /*17500*/  USEL UR6, UR5, UR8, !UP0 ;  /* 0x0000000805067287 */ /* 0x000fe4000c000000 */
[----:B------:R-:W-:-:S04]  /*17510*/  USEL UR8, UR8, UR5, !UP0 ;  /* 0x0000000508087287 */ /* 0x000fc8000c000000 */
[----:B------:R-:W-:Y:S02]  /*17520*/  MOV R3, UR6 ;  /* 0x0000000600037c02 */ /* 0x000fe40008000f00 */
[----:B------:R-:W-:-:S07]  /*17530*/  IMAD.U32 R2, RZ, RZ, UR8 ;  /* 0x00000008ff027e24 */ /* 0x000fce000f8e00ff */
.L_x_553:
[----:B------:R-:W-:-:S08]  /*17540*/  NOP ;  /* 0x0000000000007918 */ /* 0x000fd00000000000 */
[----:B0-----:R-:W0:-:S00]  /*17550*/  USETMAXREG.DEALLOC.CTAPOOL 0x18 ;  /* 0x00000018000079c8 */ /* 0x001e0000080e0500 */
[----:B------:R-:W-:-:S13]  /*17560*/  ISETP.NE.AND P0, PT, RZ, UR9, PT ;  /* 0x00000009ff007c0c */ /* 0x000fda000bf05270 */
[----:B------:R-:W-:Y:S05]  /*17570*/  @P0 EXIT ;  /* 0x000000000000094d */ /* 0x000fea0003800000 */
[----:B0-----:R-:W-:Y:S01]  /*17580*/  LOP3.LUT P0, RZ, R0, 0xff, RZ, 0xc0, !PT ;  /* 0x000000ff00ff7812 */ /* 0x001fe2000780c0ff */
[----:B------:R-:W-:Y:S01]  /*17590*/  IMAD.MOV.U32 R6, RZ, RZ, RZ ;  /* 0x000000ffff067224 */ /* 0x000fe200078e00ff */
[----:B------:R-:W-:-:S11]  /*175a0*/  MOV R0, 0x1 ;  /* 0x0000000100007802 */ /* 0x000fd60000000f00 */
[----:B------:R-:W-:Y:S05]  /*175b0*/  @!P0 BRA `(.L_x_556) ;  /* 0x0000000c00b08947 */ /* 0x000fea0003800000 */
[----:B------:R-:W0:Y:S01]  /*175c0*/  S2UR UR7, SR_CgaCtaId ;  /* 0x00000000000779c3 */ /* 0x000e220000008800 */
[----:B------:R-:W-:Y:S01]  /*175d0*/  ULDC UR4, c[0x0][0x28c] ;  /* 0x0000a30000047ab9 */ /* 0x000fe20000000800 */
[----:B------:R-:W-:Y:S01]  /*175e0*/  ULDC UR5, c[0x0][0x600] ;  /* 0x0001800000057ab9 */ /* 0x000fe20000000800 */
[----:B------:R-:W-:Y:S01]  /*175f0*/  UIADD3 UR12, UR4, 0x7f, URZ ;  /* 0x0000007f040c7890 */ /* 0x000fe2000fffe03f */
[----:B------:R-:W-:Y:S01]  /*17600*/  BSSY B0, `(.L_x_556) ;  /* 0x00000e7000007945 */ /* 0x000fe20003800000 */
[----:B------:R-:W-:Y:S01]  /*17610*/  ULDC UR9, c[0x0][0x658] ;  /* 0x0001960000097ab9 */ /* 0x000fe20000000800 */
[----:B------:R-:W-:Y:S01]  /*17620*/  UMOV UR11, 0xffffffff ;  /* 0xffffffff000b7882 */ /* 0x000fe20000000000 */
[----:B------:R-:W-:Y:S01]  /*17630*/  UMOV UR15, 0x1 ;  /* 0x00000001000f7882 */ /* 0x000fe20000000000 */
[----:B------:R-:W-:Y:S01]  /*17640*/  USHF.R.S32.HI UR14, URZ, 0x1f, UR12 ;  /* 0x0000001f3f0e7899 */ /* 0x000fe2000801140c */
[----:B------:R-:W-:Y:S01]  /*17650*/  MOV R8, 0x1 ;  /* 0x0000000100087802 */ /* 0x000fe20000000f00 */
[----:B------:R-:W-:Y:S01]  /*17660*/  ULDC UR10, c[0x0][0xc] ;  /* 0x00000300000a7ab9 */ /* 0x000fe20000000800 */
[----:B------:R-:W-:Y:S01]  /*17670*/  UIADD3 UR4, UR5, -0x1, URZ ;  /* 0xffffffff05047890 */ /* 0x000fe2000fffe03f */
[----:B------:R-:W-:Y:S01]  /*17680*/  IMAD.MOV.U32 R0, RZ, RZ, 0x1 ;  /* 0x00000001ff007424 */ /* 0x000fe200078e00ff */
[----:B------:R-:W-:Y:S01]  /*17690*/  USHF.L.U32 UR16, UR11, UR9, URZ ;  /* 0x000000090b107299 */ /* 0x000fe2000800063f */
[----:B------:R-:W-:Y:S01]  /*176a0*/  MOV R6, RZ ;  /* 0x000000ff00067202 */ /* 0x000fe20000000f00 */
[----:B------:R-:W-:Y:S01]  /*176b0*/  USHF.L.U32 UR5, UR15, UR9, URZ ;  /* 0x000000090f057299 */ /* 0x000fe2000800063f */
[----:B------:R-:W-:Y:S01]  /*176c0*/  ULDC UR11, c[0x0][0x10] ;  /* 0x00000400000b7ab9 */ /* 0x000fe20000000800 */
[----:B------:R-:W-:Y:S01]  /*176d0*/  ULEA.HI UR14, UR14, UR12, URZ, 0x7 ;  /* 0x0000000c0e0e7291 */ /* 0x000fe2000f8f383f */
[----:B------:R-:W-:Y:S01]  /*176e0*/  UMOV UR21, 0x55 ;  /* 0x0000005500157882 */ /* 0x000fe20000000000 */
[----:B------:R-:W-:-:S02]  /*176f0*/  ULOP3.LUT UR26, UR40, 0x2, URZ, 0xfc, !UPT ;  /* 0x00000002281a7892 */ /* 0x000fc4000f8efc3f */
[----:B------:R-:W-:Y:S02]  /*17700*/  USHF.R.S32.HI UR18, URZ, 0x7, UR14 ;  /* 0x000000073f127899 */ /* 0x000fe4000801140e */
[----:B0-----:R-:W-:Y:S02]  /*17710*/  ULOP3.LUT UR8, UR7, 0x1, URZ, 0xc0, !UPT ;  /* 0x0000000107087892 */ /* 0x001fe4000f8ec03f */
[----:B------:R-:W-:Y:S02]  /*17720*/  USHF.R.U32.HI UR27, URZ, 0x1, UR7 ;  /* 0x000000013f1b7899 */ /* 0x000fe40008011607 */
[----:B------:R-:W-:Y:S02]  /*17730*/  USHF.L.U32 UR13, UR7, 0x7, URZ ;  /* 0x00000007070d7899 */ /* 0x000fe4000800063f */
[----:B------:R-:W-:Y:S02]  /*17740*/  USHF.L.U32 UR6, UR7, 0xe, URZ ;  /* 0x0000000e07067899 */ /* 0x000fe4000800063f */
[----:B------:R-:W-:-:S02]  /*17750*/  ULOP3.LUT UR7, UR7, 0xfffffffe, URZ, 0xc0, !UPT ;  /* 0xfffffffe07077892 */ /* 0x000fc4000f8ec03f */
[----:B------:R-:W-:Y:S02]  /*17760*/  UISETP.GT.U32.AND UP0, UPT, UR8, 0xffff, UPT ;  /* 0x0000ffff0800788c */ /* 0x000fe4000bf04070 */
[----:B------:R-:W-:Y:S02]  /*17770*/  ULOP3.LUT UR17, UR6, 0x4000, URZ, 0xc0, !UPT ;  /* 0x0000400006117892 */ /* 0x000fe4000f8ec03f */
[----:B------:R-:W-:Y:S02]  /*17780*/  USHF.L.U32 UR19, UR15, UR7, URZ ;  /* 0x000000070f137299 */ /* 0x000fe4000800063f */
[----:B------:R-:W-:Y:S02]  /*17790*/  ULOP3.LUT UR9, UR7, 0x1, URZ, 0xfc, !UPT ;  /* 0x0000000107097892 */ /* 0x000fe4000f8efc3f */
[----:B------:R-:W-:Y:S02]  /*177a0*/  UIMAD.WIDE.U32 UR6, UR10, UR11, URZ ;  /* 0x0000000b0a0672a5 */ /* 0x000fe4000f8e003f */
[----:B------:R-:W-:Y:S01]  /*177b0*/  USEL UR8, UR8, 0xffff, !UP0 ;  /* 0x0000ffff08087887 */ /* 0x000fe2000c000000 */
[----:B------:R-:W-:Y:S01]  /*177c0*/  ULDC UR10, c[0x0][0x14] ;  /* 0x00000500000a7ab9 */ /* 0x000fe20000000800 */
[----:B------:R-:W-:-:S02]  /*177d0*/  USHF.L.U32 UR9, UR15, UR9, URZ ;  /* 0x000000090f097299 */ /* 0x000fc4000800063f */
[----:B------:R-:W-:Y:S02]  /*177e0*/  UIMAD.WIDE.U32 UR24, UR6, UR10, URZ ;  /* 0x0000000a061872a5 */ /* 0x000fe4000f8e003f */
[----:B------:R-:W-:Y:S02]  /*177f0*/  UIMAD UR20, UR7, UR10, URZ ;  /* 0x0000000a071472a4 */ /* 0x000fe4000f8e023f */
[----:B------:R-:W-:Y:S02]  /*17800*/  ULOP3.LUT UR8, UR8, 0xffff, URZ, 0xc0, !UPT ;  /* 0x0000ffff08087892 */ /* 0x000fe4000f8ec03f */
[----:B------:R-:W-:Y:S02]  /*17810*/  ULEA UR28, UR27, 0x100, 0xd ;  /* 0x000001001b1c7891 */ /* 0x000fe4000f8e683f */
[----:B------:R-:W-:Y:S02]  /*17820*/  ULOP3.LUT UR13, UR13, 0x80, URZ, 0xc0, !UPT ;  /* 0x000000800d0d7892 */ /* 0x000fe4000f8ec03f */
[----:B------:R-:W-:-:S02]  /*17830*/  ULOP3.LUT UR16, URZ, UR16, URZ, 0x33, !UPT ;  /* 0x000000103f107292 */ /* 0x000fc4000f8e333f */
[----:B------:R-:W-:Y:S02]  /*17840*/  ULOP3.LUT UR17, UR17, 0x18100, URZ, 0xfc, !UPT ;  /* 0x0001810011117892 */ /* 0x000fe4000f8efc3f */
[----:B------:R-:W-:Y:S02]  /*17850*/  ULOP3.LUT UR19, UR19, UR9, URZ, 0xfc, !UPT ;  /* 0x0000000913137292 */ /* 0x000fe4000f8efc3f */
[----:B------:R-:W-:Y:S02]  /*17860*/  UIADD3 UR20, UR25, UR20, URZ ;  /* 0x0000001419147290 */ /* 0x000fe4000fffe03f */
[----:B------:R-:W-:Y:S02]  /*17870*/  USHF.L.U32 UR21, UR21, UR8, URZ ;  /* 0x0000000815157299 */ /* 0x000fe4000800063f */
[----:B------:R-:W-:Y:S01]  /*17880*/  UIADD3 UR35, UR18, 0x1, URZ ;  /* 0x0000000112237890 */ /* 0x000fe2000fffe03f */
[----:B------:R-:W-:-:S11]  /*17890*/  ULDC.64 UR30, c[0x0][0x198] ;  /* 0x00006600001e7ab9 */ /* 0x000fd60000000a00 */
.L_x_567:
[----:B------:R-:W-:-:S03]  /*178a0*/  UMOV UR6, 0xffffffff ;  /* 0xffffffff00067882 */ /* 0x000fc60000000000 */
[----:B------:R-:W-:Y:S05]  /*178b0*/  BRA.DIV UR6, `(.L_x_557) ;  /* 0x0000000e06b87947 */ /* 0x000fea000b800000 */
[----:B------:R-:W-:-:S13]  /*178c0*/  ELECT P6, URZ, PT ;  /* 0x00000000003f782f */ /* 0x000fda00038c0000 */
.L_x_577:
[----:B------:R-:W0:Y:S01]  /*178d0*/  LDC R4, c[0x0][0x28c] ;  /* 0x0000a300ff047b82 */ /* 0x000e220000000800 */
[----:B------:R-:W-:Y:S01]  /*178e0*/  BSSY B1, `(.L_x_558) ;  /* 0x000003b000017945 */ /* 0x000fe20003800000 */
[----:B0-----:R-:W-:-:S13]  /*178f0*/  ISETP.LT.OR P6, PT, R4, 0x1, !P6 ;  /* 0x000000010400780c */ /* 0x001fda00077c1670 */
[----:B------:R-:W-:Y:S05]  /*17900*/  @P6 BRA `(.L_x_559) ;  /* 0x0000000000e06947 */ /* 0x000fea0003800000 */
[----:B------:R-:W-:Y:S01]  /*17910*/  LEA R4, R2, UR27, 0x2 ;  /* 0x0000001b02047c11 */ /* 0x000fe2000f8e10ff */
[----:B------:R-:W-:Y:S01]  /*17920*/  IMAD.U32 R14, RZ, RZ, UR35 ;  /* 0x00000023ff0e7e24 */ /* 0x000fe2000f8e00ff */
[----:B------:R-:W-:Y:S02]  /*17930*/  LEA R2, R3, UR13, 0x8 ;  /* 0x0000000d03027c11 */ /* 0x000fe4000f8e40ff */
[----:B------:R-:W-:Y:S01]  /*17940*/  MOV R12, RZ ;  /* 0x000000ff000c7202 */ /* 0x000fe20000000f00 */
[----:B------:R-:W-:Y:S01]  /*17950*/  IMAD.SHL.U32 R11, R4, 0x40, RZ ;  /* 0x00000040040b7824 */ /* 0x000fe200078e00ff */
[----:B------:R-:W-:Y:S01]  /*17960*/  MOV R3, R0 ;  /* 0x0000000000037202 */ /* 0x000fe20000000f00 */
[----:B------:R-:W-:-:S07]  /*17970*/  IMAD.MOV.U32 R4, RZ, RZ, R6 ;  /* 0x000000ffff047224 */ /* 0x000fce00078e0006 */
.L_x_562:
[----:B------:R-:W0:Y:S01]  /*17980*/  S2R R10, SR_CgaCtaId ;  /* 0x00000000000a7919 */ /* 0x000e220000008800 */
[----:B------:R-:W-:Y:S01]  /*17990*/  MOV R5, 0x400 ;  /* 0x0000040000057802 */ /* 0x000fe20000000f00 */
[----:B------:R-:W1:Y:S03]  /*179a0*/  S2R R7, SR_TID.X ;  /* 0x0000000000077919 */ /* 0x000e660000002100 */
[----:B0-----:R-:W-:Y:S02]  /*179b0*/  LEA R13, R10, R5, 0x18 ;  /* 0x000000050a0d7211 */ /* 0x001fe400078ec0ff */
[----:B------:R-:W-:Y:S02]  /*179c0*/  SHF.L.U32 R5, R3, 0x1f, RZ ;  /* 0x0000001f03057819 */ /* 0x000fe400000006ff */
[----:B------:R-:W-:Y:S02]  /*179d0*/  LEA R10, R4, R13, 0x3 ;  /* 0x0000000d040a7211 */ /* 0x000fe400078e18ff */
[----:B-1----:R-:W-:-:S02]  /*179e0*/  LOP3.LUT P1, RZ, R7, 0x7f, RZ, 0xc0, !PT ;  /* 0x0000007f07ff7812 */ /* 0x002fc4000782c0ff */
[----:B------:R-:W0:Y:S11]  /*179f0*/  SYNCS.PHASECHK.TRANS64.TRYWAIT P0, [R10+URZ+0x18], R5 ;  /* 0x000018050a0075a7 */ /* 0x000e36000800017f */
[----:B------:R-:W1:Y:S01]  /*17a00*/  @!P1 LDC R7, c[0x0][0x500] ;  /* 0x00014000ff079b82 */ /* 0x000e620000000800 */
[----:B0-----:R-:W-:Y:S05]  /*17a10*/  @!P0 BRA `(.L_x_560) ;  /* 0x0000000c00808947 */ /* 0x001fea0003800000 */
.L_x_578:
[----:B------:R-:W-:Y:S01]  /*17a20*/  UPRMT UR6, UR26, 0x9910, URZ ;  /* 0x000099101a067896 */ /* 0x000fe2000800003f */
[----:B-1----:R1:W-:Y:S03]  /*17a30*/  @!P1 SYNCS.ARRIVE.TRANS64 RZ, [R10+URZ], R7 ;  /* 0x000000070aff99a7 */ /* 0x0023e6000800003f */
[----:B------:R-:W-:-:S06]  /*17a40*/  UISETP.NE.AND UP0, UPT, UR6, 0x2, UPT ;  /* 0x000000020600788c */ /* 0x000fcc000bf05270 */
[----:B------:R-:W-:-:S13]  /*17a50*/  PLOP3.LUT P0, PT, PT, PT, UP0, 0x80, 0x0 ;  /* 0x000000000000781c */ /* 0x000fda0003f0f008 */
[----:B-1----:R-:W-:Y:S05]  /*17a60*/  @P0 BRA `(.L_x_561) ;  /* 0x0000000000040947 */ /* 0x002fea0003800000 */
[----:B------:R-:W-:Y:S01]  /*17a70*/  BPT.TRAP 0x1 ;  /* 0x000000040000795c */ /* 0x000fe20000300000 */
.L_x_561:
[----:B------:R-:W-:Y:S01]  /*17a80*/  R2UR UR11, R4 ;  /* 0x00000000040b72ca */ /* 0x000fe200000e0000 */
[----:B------:R-:W-:Y:S01]  /*17a90*/  UIADD3 UR6, UP0, UR30, 0xf0, URZ ;  /* 0x000000f01e067890 */ /* 0x000fe2000ff1e03f */
[----:B------:R-:W-:Y:S01]  /*17aa0*/  R2UR UR23, R13 ;  /* 0x000000000d1772ca */ /* 0x000fe200000e0000 */
[----:B------:R-:W-:Y:S01]  /*17ab0*/  UIADD3 UR32, UP1, UR30, 0x1f0, URZ ;  /* 0x000001f01e207890 */ /* 0x000fe2000ff3e03f */
[----:B------:R-:W-:Y:S01]  /*17ac0*/  R2UR UR29, R11 ;  /* 0x000000000b1d72ca */ /* 0x000fe200000e0000 */
[----:B------:R-:W-:Y:S01]  /*17ad0*/  UPRMT UR22, URZ, 0x5410, UR21 ;  /* 0x000054103f167896 */ /* 0x000fe20008000015 */
[----:B------:R-:W-:Y:S01]  /*17ae0*/  R2UR UR9, R10 ;  /* 0x000000000a0972ca */ /* 0x000fe200000e0000 */
[----:B------:R-:W-:Y:S01]  /*17af0*/  VIADD R4, R4, 0x1 ;  /* 0x0000000104047836 */ /* 0x000fe20000000000 */
[----:B------:R-:W-:Y:S01]  /*17b00*/  R2UR UR10, R12 ;  /* 0x000000000c0a72ca */ /* 0x000fe200000e0000 */
[----:B------:R-:W-:Y:S01]  /*17b10*/  UPRMT UR36, URZ, 0x5410, UR19 ;  /* 0x000054103f247896 */ /* 0x000fe20008000013 */
[----:B------:R-:W-:Y:S01]  /*17b20*/  R2UR UR12, R9 ;  /* 0x00000000090c72ca */ /* 0x000fe200000e0000 */
[----:B------:R-:W-:Y:S01]  /*17b30*/  UIADD3.X UR33, URZ, UR31, URZ, UP1, !UPT ;  /* 0x0000001f3f217290 */ /* 0x000fe20008ffe43f */
[----:B------:R-:W-:Y:S01]  /*17b40*/  IADD3 R14, R14, -0x1, RZ ;  /* 0xffffffff0e0e7810 */ /* 0x000fe20007ffe0ff */
[----:B------:R-:W-:Y:S01]  /*17b50*/  ULEA UR7, UR11, UR28, 0xf ;  /* 0x0000001c0b077291 */ /* 0x000fe2000f8e783f */
[----:B------:R-:W-:Y:S01]  /*17b60*/  R2UR UR34, R2 ;  /* 0x00000000022272ca */ /* 0x000fe200000e0000 */
[----:B------:R-:W-:Y:S01]  /*17b70*/  ULEA UR11, UR11, UR17, 0xf ;  /* 0x000000110b0b7291 */ /* 0x000fe2000f8e783f */
[----:B------:R-:W-:Y:S01]  /*17b80*/  ISETP.GT.AND P1, PT, R14, 0x1, PT ;  /* 0x000000010e00780c */ /* 0x000fe20003f24270 */
[----:B------:R-:W-:Y:S01]  /*17b90*/  UIADD3 UR8, UR23, UR7, URZ ;  /* 0x0000000717087290 */ /* 0x000fe2000fffe03f */
[----:B------:R-:W-:Y:S01]  /*17ba0*/  ISETP.NE.AND P0, PT, R4, 0x3, PT ;  /* 0x000000030400780c */ /* 0x000fe20003f05270 */
[----:B------:R-:W-:Y:S01]  /*17bb0*/  UIADD3.X UR7, URZ, UR31, URZ, UP0, !UPT ;  /* 0x0000001f3f077290 */ /* 0x000fe200087fe43f */
[----:B------:R-:W-:Y:S01]  /*17bc0*/  VIADD R12, R12, 0x80 ;  /* 0x000000800c0c7836 */ /* 0x000fe20000000000 */
[----:B------:R-:W-:Y:S01]  /*17bd0*/  UIADD3 UR23, UR23, UR11, URZ ;  /* 0x0000000b17177290 */ /* 0x000fe2000fffe03f */
[----:B0-----:R-:W-:Y:S01]  /*17be0*/  SEL R10, RZ, 0x1, P0 ;  /* 0x00000001ff0a7807 */ /* 0x001fe20000000000 */
[----:B------:R-:W-:Y:S01]  /*17bf0*/  UMOV UR14, 0x0 ;  /* 0x00000000000e7882 */ /* 0x000fe20000000000 */
[----:B------:R-:W-:Y:S01]  /*17c00*/  UMOV UR15, 0x10000000 ;  /* 0x10000000000f7882 */ /* 0x000fe20000000000 */
[----:B------:R-:W-:Y:S01]  /*17c10*/  UMOV UR11, UR29 ;  /* 0x0000001d000b7c82 */ /* 0x000fe20008000000 */
[----:B------:R-:W-:-:S02]  /*17c20*/  LOP3.LUT R3, R3, R10, RZ, 0x3c, !PT ;  /* 0x0000000a03037212 */ /* 0x000fc400078e3cff */
[----:B------:R0:W-:Y:S01]  /*17c30*/  UTMALDG.3D.MULTICAST [UR8], [UR6], UR22, desc[UR14] ;  /* 0x00000e08060073b4 */ /* 0x0001e20008011816 */
[----:B------:R-:W-:Y:S01]  /*17c40*/  SEL R4, R4, RZ, P0 ;  /* 0x000000ff04047207 */ /* 0x000fe20000000000 */
[----:B0-----:R-:W-:Y:S01]  /*17c50*/  UMOV UR8, UR23 ;  /* 0x0000001700087c82 */ /* 0x001fe20008000000 */
[----:B------:R-:W-:Y:S02]  /*17c60*/  UMOV UR11, UR34 ;  /* 0x00000022000b7c82 */ /* 0x000fe40008000000 */
[----:B------:R0:W-:Y:S02]  /*17c70*/  UTMALDG.3D.MULTICAST [UR8], [UR32], UR36, desc[UR14] ;  /* 0x00000e08200073b4 */ /* 0x0001e40008011824 */
[----:B0-----:R-:W-:Y:S05]  /*17c80*/  @P1 BRA `(.L_x_562) ;  /* 0xfffffffc003c1947 */ /* 0x001fea000383ffff */
.L_x_559:
[----:B------:R-:W-:Y:S05]  /*17c90*/  BSYNC B1 ;  /* 0x0000000000017941 */ /* 0x000fea0003800000 */
.L_x_558:
[----:B------:R-:W2:Y:S01]  /*17ca0*/  LDL.LU R15, [R1+0x200] ;  /* 0x00020000010f7983 */ /* 0x000ea20000300800 */
[----:B------:R-:W-:Y:S01]  /*17cb0*/  LOP3.LUT P0, RZ, R8, 0xff, RZ, 0xc0, !PT ;  /* 0x000000ff08ff7812 */ /* 0x000fe2000780c0ff */
[----:B------:R-:W-:Y:S02]  /*17cc0*/  ULDC.64 UR6, c[0x0][0x650] ;  /* 0x0001940000067ab9 */ /* 0x000fe40000000a00 */
[----:B------:R-:W3:Y:S01]  /*17cd0*/  LDL.LU R13, [R1+0x204] ;  /* 0x00020400010d7983 */ /* 0x000ee20000300800 */
[----:B------:R-:W-:Y:S01]  /*17ce0*/  IADD3 R6, R6, UR18, RZ ;  /* 0x0000001206067c10 */ /* 0x000fe2000fffe0ff */
[----:B------:R-:W-:Y:S01]  /*17cf0*/  UISETP.GE.U32.AND UP0, UPT, UR18, 0x3, UPT ;  /* 0x000000031200788c */ /* 0x000fe2000bf06070 */
[----:B------:R-:W-:Y:S01]  /*17d00*/  BSSY B1, `(.L_x_563) ;  /* 0x0000074000017945 */ /* 0x000fe20003800000 */
[----:B------:R-:W-:Y:S02]  /*17d10*/  MOV R9, 0xffffffff ;  /* 0xffffffff00097802 */ /* 0x000fe40000000f00 */
[----:B------:R-:W-:-:S02]  /*17d20*/  PRMT R4, RZ, 0x7610, R4 ;  /* 0x00007610ff047816 */ /* 0x000fc40000000004 */
[----:B------:R-:W-:Y:S02]  /*17d30*/  PLOP3.LUT P1, PT, PT, PT, UP0, 0x80, 0x0 ;  /* 0x000000000000781c */ /* 0x000fe40003f2f008 */
[----:B------:R-:W0:Y:S01]  /*17d40*/  @P0 S2R R3, SR_CgaCtaId ;  /* 0x0000000000030919 */ /* 0x000e220000008800 */
[----:B------:R-:W-:Y:S02]  /*17d50*/  @P0 MOV R2, 0x400 ;  /* 0x0000040000020802 */ /* 0x000fe40000000f00 */
[----:B------:R-:W-:Y:S02]  /*17d60*/  PRMT R8, RZ, 0x7610, R8 ;  /* 0x00007610ff087816 */ /* 0x000fe40000000008 */
[----:B0-----:R-:W-:-:S04]  /*17d70*/  @P0 LEA R2, R3, R2, 0x18 ;  /* 0x0000000203020211 */ /* 0x001fc800078ec0ff */
[----:B------:R0:W-:Y:S01]  /*17d80*/  @P0 SYNCS.ARRIVE.TRANS64.A1T0 RZ, [R2+URZ+0x48], RZ ;  /* 0x000048ff02ff09a7 */ /* 0x0001e2000810003f */
[----:B------:R-:W-:Y:S01]  /*17d90*/  ISETP.GT.U32.AND P0, PT, R6, 0x2, PT ;  /* 0x000000020600780c */ /* 0x000fe20003f04070 */
[----:B0-----:R-:W-:-:S05]  /*17da0*/  IMAD.U32 R2, RZ, RZ, UR18 ;  /* 0x00000012ff027e24 */ /* 0x001fca000f8e00ff */
[----:B------:R-:W-:Y:S01]  /*17db0*/  ISETP.LT.U32.AND P0, PT, R2, 0x3, P0 ;  /* 0x000000030200780c */ /* 0x000fe20000701070 */
[----:B------:R-:W-:Y:S01]  /*17dc0*/  IMAD.WIDE.U32 R2, R6, -0x55555555, RZ ;  /* 0xaaaaaaab06027825 */ /* 0x000fe200078e00ff */
[----:B------:R-:W-:-:S04]  /*17dd0*/  MOV R2, 0xffffffff ;  /* 0xffffffff00027802 */ /* 0x000fc80000000f00 */
[----:B------:R-:W-:Y:S02]  /*17de0*/  SHF.R.U32.HI R5, RZ, 0x1, R3 ;  /* 0x00000001ff057819 */ /* 0x000fe40000011603 */
[----:B------:R-:W-:-:S03]  /*17df0*/  SEL R3, RZ, 0x1, !P0 ;  /* 0x00000001ff037807 */ /* 0x000fc60004000000 */
[----:B------:R-:W-:Y:S01]  /*17e00*/  IMAD R6, R5, -0x3, R6 ;  /* 0xfffffffd05067824 */ /* 0x000fe200078e0206 */
[----:B------:R-:W-:Y:S01]  /*17e10*/  LOP3.LUT R0, R0, R3, RZ, 0x3c, !PT ;  /* 0x0000000300007212 */ /* 0x000fe200078e3cff */
[----:B------:R-:W-:-:S03]  /*17e20*/  IMAD.MOV.U32 R3, RZ, RZ, -0x1 ;  /* 0xffffffffff037424 */ /* 0x000fc600078e00ff */
[----:B------:R-:W-:Y:S02]  /*17e30*/  @P1 LOP3.LUT R0, R0, 0x1, R5, 0x78, !PT ;  /* 0x0000000100001812 */ /* 0x000fe400078e7805 */
[----:B---3--:R-:W-:-:S04]  /*17e40*/  IADD3 R13, P0, R13, UR24, RZ ;  /* 0x000000180d0d7c10 */ /* 0x008fc8000ff1e0ff */
[----:B--2---:R-:W-:Y:S01]  /*17e50*/  IADD3.X R15, R15, UR20, RZ, P0, !PT ;  /* 0x000000140f0f7c10 */ /* 0x004fe200087fe4ff */
[----:B------:R0:W-:Y:S01]  /*17e60*/  STL [R1+0x204], R13 ;  /* 0x0002040d01007387 */ /* 0x0001e20000100800 */
[----:B------:R-:W-:-:S03]  /*17e70*/  ISETP.GE.U32.AND P0, PT, R13, UR6, PT ;  /* 0x000000060d007c0c */ /* 0x000fc6000bf06070 */
[----:B------:R0:W-:Y:S01]  /*17e80*/  STL [R1+0x200], R15 ;  /* 0x0002000f01007387 */ /* 0x0001e20000100800 */
[----:B------:R-:W-:-:S13]  /*17e90*/  ISETP.GE.U32.AND.EX P0, PT, R15, UR7, PT, P0 ;  /* 0x000000070f007c0c */ /* 0x000fda000bf06100 */
[----:B0-----:R-:W-:Y:S05]  /*17ea0*/  @P0 BRA `(.L_x_564) ;  /* 0x0000000400640947 */ /* 0x001fea0003800000 */
[----:B------:R-:W0:Y:S01]  /*17eb0*/  S2R R7, SR_CTAID.X ;  /* 0x0000000000077919 */ /* 0x000e220000002500 */
[----:B------:R-:W-:Y:S01]  /*17ec0*/  ULDC UR6, c[0x0][0x150] ;  /* 0x0000540000067ab9 */ /* 0x000fe20000000800 */
[----:B------:R-:W1:Y:S01]  /*17ed0*/  LDC R4, c[0x0][0x144] ;  /* 0x00005100ff047b82 */ /* 0x000e620000000800 */
[----:B------:R-:W-:Y:S01]  /*17ee0*/  UISETP.NE.AND UP0, UPT, UR46, URZ, UPT ;  /* 0x0000003f2e00728c */ /* 0x000fe2000bf05270 */
[----:B------:R-:W2:Y:S01]  /*17ef0*/  S2R R5, SR_CTAID.Y ;  /* 0x0000000000057919 */ /* 0x000ea20000002600 */
[----:B------:R-:W-:-:S04]  /*17f00*/  ULDC UR9, c[0x0][0x630] ;  /* 0x00018c0000097ab9 */ /* 0x000fc80000000800 */
[----:B------:R-:W-:Y:S01]  /*17f10*/  PLOP3.LUT P0, PT, PT, PT, UP0, 0x80, 0x0 ;  /* 0x000000000000781c */ /* 0x000fe20003f0f008 */
[----:B------:R-:W3:Y:S01]  /*17f20*/  LDC R10, c[0x0][0x148] ;  /* 0x00005200ff0a7b82 */ /* 0x000ee20000000800 */
[----:B0-----:R-:W-:Y:S02]  /*17f30*/  I2FP.F32.U32 R2, R7 ;  /* 0x0000000700027245 */ /* 0x001fe40000201000 */
[----:B--2---:R-:W-:-:S03]  /*17f40*/  I2FP.F32.U32 R3, R5 ;  /* 0x0000000500037245 */ /* 0x004fc60000201000 */
[----:B------:R-:W-:Y:S01]  /*17f50*/  FMUL R2, R2, UR6 ;  /* 0x0000000602027c20 */ /* 0x000fe20008400000 */
[----:B------:R-:W-:Y:S02]  /*17f60*/  ULDC UR6, c[0x0][0x154] ;  /* 0x0000550000067ab9 */ /* 0x000fe40000000800 */
[----:B------:R-:W-:Y:S01]  /*17f70*/  FMUL R9, R3, UR6 ;  /* 0x0000000603097c20 */ /* 0x000fe20008400000 */
[----:B------:R-:W-:Y:S02]  /*17f80*/  ULDC.64 UR6, c[0x0][0x628] ;  /* 0x00018a0000067ab9 */ /* 0x000fe40000000a00 */
[----:B------:R-:W0:Y:S08]  /*17f90*/  F2I.U32.TRUNC.NTZ R2, R2 ;  /* 0x0000000200027305 */ /* 0x000e30000020f000 */
[----:B------:R-:W2:Y:S01]  /*17fa0*/  F2I.U32.TRUNC.NTZ R9, R9 ;  /* 0x0000000900097305 */ /* 0x000ea2000020f000 */
[----:B0-----:R-:W-:-:S02]  /*17fb0*/  IMAD.MOV R3, RZ, RZ, -R2 ;  /* 0x000000ffff037224 */ /* 0x001fc400078e0a02 */
[----:B------:R-:W-:Y:S02]  /*17fc0*/  IMAD.MOV.U32 R2, RZ, RZ, R13 ;  /* 0x000000ffff027224 */ /* 0x000fe400078e000d */
[----:B-1----:R-:W-:Y:S01]  /*17fd0*/  IMAD R7, R4, R3, R7 ;  /* 0x0000000304077224 */ /* 0x002fe200078e0207 */
[----:B--2---:R-:W-:-:S05]  /*17fe0*/  IADD3 R3, -R9, RZ, RZ ;  /* 0x000000ff09037210 */ /* 0x004fca0007ffe1ff */
[----:B---3--:R-:W-:Y:S01]  /*17ff0*/  @P0 IMAD R7, R10, R3, R5 ;  /* 0x000000030a070224 */ /* 0x008fe200078e0205 */
[----:B------:R-:W-:Y:S02]  /*18000*/  ISETP.NE.U32.AND P0, PT, RZ, UR6, PT ;  /* 0x00000006ff007c0c */ /* 0x000fe4000bf05070 */
[----:B------:R-:W-:Y:S02]  /*18010*/  MOV R3, R15 ;  /* 0x0000000f00037202 */ /* 0x000fe40000000f00 */
[----:B------:R-:W-:-:S13]  /*18020*/  ISETP.NE.AND.EX P0, PT, RZ, UR7, PT, P0 ;  /* 0x00000007ff007c0c */ /* 0x000fda000bf05300 */
[----:B------:R-:W-:Y:S05]  /*18030*/  @!P0 BRA `(.L_x_565) ;  /* 0x0000000000288947 */ /* 0x000fea0003800000 */
[----:B------:R-:W-:Y:S02]  /*18040*/  ULDC UR8, c[0x0][0x634] ;  /* 0x00018d0000087ab9 */ /* 0x000fe40000000800 */
[----:B------:R-:W-:-:S05]  /*18050*/  IADD3 R3, P0, R13, UR8, RZ ;  /* 0x000000080d037c10 */ /* 0x000fca000ff1e0ff */
[----:B------:R-:W-:-:S04]  /*18060*/  IMAD.X R9, RZ, RZ, R15, P0 ;  /* 0x000000ffff097224 */ /* 0x000fc800000e060f */
[----:B------:R-:W-:-:S04]  /*18070*/  IMAD.WIDE.U32 R4, R9, UR6, RZ ;  /* 0x0000000609047c25 */ /* 0x000fc8000f8e00ff */
[----:B------:R-:W-:-:S04]  /*18080*/  IMAD.WIDE.U32 R4, P0, R3, UR7, R4 ;  /* 0x0000000703047c25 */ /* 0x000fc8000f800004 */
[----:B------:R-:W-:-:S04]  /*18090*/  IMAD.WIDE.U32 R2, R3, UR6, RZ ;  /* 0x0000000603027c25 */ /* 0x000fc8000f8e00ff */
[----:B------:R-:W-:Y:S01]  /*180a0*/  IMAD.MOV.U32 R2, RZ, RZ, R5 ;  /* 0x000000ffff027224 */ /* 0x000fe200078e0005 */
[----:B------:R-:W-:Y:S02]  /*180b0*/  IADD3 RZ, P1, R3, R4, RZ ;  /* 0x0000000403ff7210 */ /* 0x000fe40007f3e0ff */
[----:B------:R-:W-:-:S03]  /*180c0*/  IADD3.X R3, RZ, RZ, RZ, P0, !PT ;  /* 0x000000ffff037210 */ /* 0x000fc600007fe4ff */
[----:B------:R-:W-:-:S08]  /*180d0*/  IMAD.WIDE.U32.X R2, R9, UR7, R2, P1 ;  /* 0x0000000709027c25 */ /* 0x000fd000088e0402 */
.L_x_565:
[--C-:B------:R-:W-:Y:S01]  /*180e0*/  SHF.R.U64 R9, R2, UR9, R3.reuse ;  /* 0x0000000902097c19 */ /* 0x100fe20008001203 */
[----:B------:R-:W-:Y:S01]  /*180f0*/  ULDC.64 UR6, c[0x0][0x620] ;  /* 0x0001880000067ab9 */ /* 0x000fe20000000a00 */
[----:B------:R-:W-:Y:S01]  /*18100*/  SHF.R.U32.HI R2, RZ, UR9, R3 ;  /* 0x00000009ff027c19 */ /* 0x000fe20008011603 */
[----:B------:R-:W-:Y:S01]  /*18110*/  ULDC.64 UR8, c[0x0][0x640] ;  /* 0x0001900000087ab9 */ /* 0x000fe20000000a00 */
[----:B------:R-:W-:Y:S02]  /*18120*/  IADD3 R11, P0, RZ, -R9, RZ ;  /* 0x80000009ff0b7210 */ /* 0x000fe40007f1e0ff */
[----:B------:R-:W-:Y:S02]  /*18130*/  MOV R3, R15 ;  /* 0x0000000f00037202 */ /* 0x000fe40000000f00 */
[----:B------:R-:W-:Y:S02]  /*18140*/  IADD3.X R2, RZ, ~R2, RZ, P0, !PT ;  /* 0x80000002ff027210 */ /* 0x000fe400007fe4ff */
[----:B------:R-:W-:-:S03]  /*18150*/  ISETP.NE.U32.AND P0, PT, RZ, UR8, PT ;  /* 0x00000008ff007c0c */ /* 0x000fc6000bf05070 */
[----:B------:R-:W-:Y:S01]  /*18160*/  IMAD R2, R2, UR6, RZ ;  /* 0x0000000602027c24 */ /* 0x000fe2000f8e02ff */
[----:B------:R-:W-:-:S03]  /*18170*/  ISETP.NE.AND.EX P0, PT, RZ, UR9, PT, P0 ;  /* 0x00000009ff007c0c */ /* 0x000fc6000bf05300 */
[----:B------:R-:W-:Y:S02]  /*18180*/  IMAD R5, R11, UR7, R2 ;  /* 0x000000070b057c24 */ /* 0x000fe4000f8e0202 */
[----:B------:R-:W-:-:S04]  /*18190*/  IMAD.MOV.U32 R2, RZ, RZ, R13 ;  /* 0x000000ffff027224 */ /* 0x000fc800078e000d */
[----:B------:R-:W-:Y:S01]  /*181a0*/  IMAD.WIDE.U32 R2, R11, UR6, R2 ;  /* 0x000000060b027c25 */ /* 0x000fe2000f8e0002 */
[----:B------:R-:W-:-:S03]  /*181b0*/  ULDC UR6, c[0x0][0x618] ;  /* 0x0001860000067ab9 */ /* 0x000fc60000000800 */
[----:B------:R-:W-:-:S05]  /*181c0*/  IMAD.IADD R3, R3, 0x1, R5 ;  /* 0x0000000103037824 */ /* 0x000fca00078e0205 */
[--C-:B------:R-:W-:Y:S02]  /*181d0*/  SHF.R.U64 R10, R2, UR6, R3.reuse ;  /* 0x00000006020a7c19 */ /* 0x100fe40008001203 */
[----:B------:R-:W-:Y:S01]  /*181e0*/  SHF.R.U32.HI R3, RZ, UR6, R3 ;  /* 0x00000006ff037c19 */ /* 0x000fe20008011603 */
[----:B------:R-:W-:-:S03]  /*181f0*/  ULDC UR6, c[0x0][0x608] ;  /* 0x0001820000067ab9 */ /* 0x000fc60000000800 */
[--C-:B------:R-:W-:Y:S02]  /*18200*/  SHF.R.U64 R12, R10, UR6, R3.reuse ;  /* 0x000000060a0c7c19 */ /* 0x100fe40008001203 */
[----:B------:R-:W-:Y:S01]  /*18210*/  SHF.R.U32.HI R3, RZ, UR6, R3 ;  /* 0x00000006ff037c19 */ /* 0x000fe20008011603 */
[----:B------:R-:W-:-:S03]  /*18220*/  ULDC UR6, c[0x0][0x658] ;  /* 0x0001960000067ab9 */ /* 0x000fc60000000800 */
[--C-:B------:R-:W-:Y:S02]  /*18230*/  SHF.R.U32.HI R13, RZ, UR6, R3.reuse ;  /* 0x00000006ff0d7c19 */ /* 0x100fe40008011603 */
[----:B------:R-:W-:-:S03]  /*18240*/  SHF.R.U64 R11, R12, UR6, R3 ;  /* 0x000000060c0b7c19 */ /* 0x000fc60008001203 */
[----:B------:R-:W-:Y:S01]  /*18250*/  IMAD.MOV.U32 R3, RZ, RZ, R13 ;  /* 0x000000ffff037224 */ /* 0x000fe200078e000d */
[----:B------:R-:W-:Y:S01]  /*18260*/  MOV R2, R11 ;  /* 0x0000000b00027202 */ /* 0x000fe20000000f00 */
[----:B------:R-:W-:Y:S06]  /*18270*/  @!P0 BRA `(.L_x_566) ;  /* 0x0000000000288947 */ /* 0x000fec0003800000 */
[----:B------:R-:W-:Y:S02]  /*18280*/  ULDC UR6, c[0x0][0x64c] ;  /* 0x0001930000067ab9 */ /* 0x000fe40000000800 */
[----:B------:R-:W-:-:S04]  /*18290*/  IADD3 R3, P0, R11, UR6, RZ ;  /* 0x000000060b037c10 */ /* 0x000fc8000ff1e0ff */
[----:B------:R-:W-:-:S05]  /*182a0*/  IADD3.X R13, RZ, R13, RZ, P0, !PT ;  /* 0x0000000dff0d7210 */ /* 0x000fca00007fe4ff */
[----:B------:R-:W-:-:S04]  /*182b0*/  IMAD.WIDE.U32 R4, R13, UR8, RZ ;  /* 0x000000080d047c25 */ /* 0x000fc8000f8e00ff */
[----:B------:R-:W-:-:S04]  /*182c0*/  IMAD.WIDE.U32 R4, P0, R3, UR9, R4 ;  /* 0x0000000903047c25 */ /* 0x000fc8000f800004 */
[----:B------:R-:W-:Y:S01]  /*182d0*/  IMAD.WIDE.U32 R2, R3, UR8, RZ ;  /* 0x0000000803027c25 */ /* 0x000fe2000f8e00ff */
[----:B------:R-:W-:-:S04]  /*182e0*/  MOV R2, R5 ;  /* 0x0000000500027202 */ /* 0x000fc80000000f00 */
[----:B------:R-:W-:Y:S01]  /*182f0*/  IADD3 RZ, P1, R3, R4, RZ ;  /* 0x0000000403ff7210 */ /* 0x000fe20007f3e0ff */
[----:B------:R-:W-:-:S04]  /*18300*/  IMAD.X R3, RZ, RZ, RZ, P0 ;  /* 0x000000ffff037224 */ /* 0x000fc800000e06ff */
[----:B------:R-:W-:-:S08]  /*18310*/  IMAD.WIDE.U32.X R2, R13, UR9, R2, P1 ;  /* 0x000000090d027c25 */ /* 0x000fd000088e0402 */
.L_x_566:
[----:B------:R-:W-:Y:S01]  /*18320*/  ULDC UR6, c[0x0][0x648] ;  /* 0x0001920000067ab9 */ /* 0x000fe20000000800 */
[----:B------:R-:W-:Y:S01]  /*18330*/  LOP3.LUT R12, R12, UR16, RZ, 0xc0, !PT ;  /* 0x000000100c0c7c12 */ /* 0x000fe2000f8ec0ff */
[----:B------:R-:W-:Y:S01]  /*18340*/  UISETP.NE.AND UP0, UPT, UR46, URZ, UPT ;  /* 0x0000003f2e00728c */ /* 0x000fe2000bf05270 */
[----:B------:R-:W-:Y:S01]  /*18350*/  SHF.R.U64 R3, R2, UR6, R3 ;  /* 0x0000000602037c19 */ /* 0x000fe20008001203 */
[----:B------:R-:W-:Y:S01]  /*18360*/  ULDC UR6, c[0x0][0x638] ;  /* 0x00018e0000067ab9 */ /* 0x000fe20000000800 */
[----:B------:R-:W-:-:S03]  /*18370*/  MOV R4, 0x1 ;  /* 0x0000000100047802 */ /* 0x000fc60000000f00 */
[----:B------:R-:W-:Y:S01]  /*18380*/  IMAD.MOV R2, RZ, RZ, -R3 ;  /* 0x000000ffff027224 */ /* 0x000fe200078e0a03 */
[----:B------:R-:W-:Y:S01]  /*18390*/  PLOP3.LUT P0, PT, PT, PT, UP0, 0x40, 0x0 ;  /* 0x000000000000781c */ /* 0x000fe20003f0e808 */
[----:B------:R-:W-:Y:S01]  /*183a0*/  IMAD R12, R3, UR5, R12 ;  /* 0x00000005030c7c24 */ /* 0x000fe2000f8e020c */
[----:B------:R-:W-:Y:S01]  /*183b0*/  PLOP3.LUT P1, PT, PT, PT, UP0, 0x40, 0x0 ;  /* 0x000000000000781c */ /* 0x000fe20003f2e808 */
[----:B------:R-:W-:Y:S01]  /*183c0*/  IMAD R11, R2, UR6, R11 ;  /* 0x00000006020b7c24 */ /* 0x000fe2000f8e020b */
[----:B------:R-:W-:Y:S01]  /*183d0*/  ULDC UR6, c[0x0][0x610] ;  /* 0x0001840000067ab9 */ /* 0x000fe20000000800 */
[----:B------:R-:W-:Y:S01]  /*183e0*/  LOP3.LUT R2, R10, UR4, RZ, 0xc0, !PT ;  /* 0x000000040a027c12 */ /* 0x000fe2000f8ec0ff */
[----:B------:R-:W-:Y:S01]  /*183f0*/  IMAD R7, R12, UR6, R7 ;  /* 0x000000060c077c24 */ /* 0x000fe2000f8e0207 */
[----:B------:R-:W-:-:S03]  /*18400*/  ULDC UR6, c[0x0][0x600] ;  /* 0x0001800000067ab9 */ /* 0x000fc60000000800 */
[----:B------:R-:W-:-:S05]  /*18410*/  IMAD R2, R11, UR6, R2 ;  /* 0x000000060b027c24 */ /* 0x000fca000f8e0202 */
[----:B------:R-:W-:Y:S02]  /*18420*/  SEL R3, R2, R7, P0 ;  /* 0x0000000702037207 */ /* 0x000fe40000000000 */
[----:B------:R-:W-:-:S07]  /*18430*/  SEL R2, R7, R2, P1 ;  /* 0x0000000207027207 */ /* 0x000fce0000800000 */
.L_x_564:
[----:B------:R-:W-:Y:S05]  /*18440*/  BSYNC B1 ;  /* 0x0000000000017941 */ /* 0x000fea0003800000 */
.L_x_563:
[----:B------:R-:W-:-:S13]  /*18450*/  LOP3.LUT P0, RZ, R4, 0xff, RZ, 0xc0, !PT ;  /* 0x000000ff04ff7812 */ /* 0x000fda000780c0ff */
[----:B------:R-:W-:Y:S05]  /*18460*/  @P0 BRA `(.L_x_567) ;  /* 0xfffffff4000c0947 */ /* 0x000fea000383ffff */
[----:B------:R-:W-:Y:S05]  /*18470*/  BSYNC B0 ;  /* 0x0000000000007941 */ /* 0x000fea0003800000 */
.L_x_556:
[----:B------:R-:W-:-:S03]  /*18480*/  UMOV UR6, 0xffffffff ;  /* 0xffffffff00067882 */ /* 0x000fc60000000000 */
[----:B------:R-:W-:Y:S05]  /*18490*/  BRA.DIV UR6, `(.L_x_568) ;  /* 0x0000000206f47947 */ /* 0x000fea000b800000 */
[----:B------:R-:W-:-:S13]  /*184a0*/  ELECT P6, URZ, PT ;  /* 0x00000000003f782f */ /* 0x000fda00038c0000 */
.L_x_581:
[----:B------:R-:W-:Y:S04]  /*184b0*/  BSSY B0, `(.L_x_569) ;  /* 0x0000023000007945 */ /* 0x000fe80003800000 */
[----:B------:R-:W-:Y:S05]  /*184c0*/  @!P6 BRA `(.L_x_570) ;  /* 0x000000000084e947 */ /* 0x000fea0003800000 */
[----:B------:R-:W-:-:S04]  /*184d0*/  ULOP3.LUT UR6, UR40, 0x2, URZ, 0xfc, !UPT ;  /* 0x0000000228067892 */ /* 0x000fc8000f8efc3f */
[----:B------:R-:W-:-:S06]  /*184e0*/  UISETP.NE.AND UP0, UPT, UR6, 0x3, UPT ;  /* 0x000000030600788c */ /* 0x000fcc000bf05270 */
[----:B------:R-:W-:-:S13]  /*184f0*/  PLOP3.LUT P0, PT, PT, PT, UP0, 0x80, 0x0 ;  /* 0x000000000000781c */ /* 0x000fda0003f0f008 */
[----:B------:R-:W-:Y:S05]  /*18500*/  @!P0 BRA `(.L_x_571) ;  /* 0x0000000000048947 */ /* 0x000fea0003800000 */
[----:B------:R-:W-:Y:S01]  /*18510*/  BPT.TRAP 0x1 ;  /* 0x000000040000795c */ /* 0x000fe20000300000 */
.L_x_571:
[----:B------:R-:W0:Y:S01]  /*18520*/  S2R R3, SR_CgaCtaId ;  /* 0x0000000000037919 */ /* 0x000e220000008800 */
[----:B------:R-:W-:-:S04]  /*18530*/  MOV R2, 0x400 ;  /* 0x0000040000027802 */ /* 0x000fc80000000f00 */
[----:B0-----:R-:W-:Y:S02]  /*18540*/  LEA R3, R3, R2, 0x18 ;  /* 0x0000000203037211 */ /* 0x001fe400078ec0ff */
[----:B------:R-:W-:-:S03]  /*18550*/  SHF.L.U32 R2, R0, 0x1f, RZ ;  /* 0x0000001f00027819 */ /* 0x000fc600000006ff */
[----:B------:R-:W-:-:S05]  /*18560*/  VIADD R3, R3, 0x18 ;  /* 0x0000001803037836 */ /* 0x000fca0000000000 */
[----:B------:R-:W-:-:S04]  /*18570*/  LEA R5, R6, R3, 0x3 ;  /* 0x0000000306057211 */ /* 0x000fc800078e18ff */
[----:B------:R-:W0:Y:S02]  /*18580*/  SYNCS.PHASECHK.TRANS64.TRYWAIT P0, [R5+URZ], R2 ;  /* 0x00000002050075a7 */ /* 0x000e24000800017f */
[----:B0-----:R-:W-:Y:S05]  /*18590*/  @!P0 BRA `(.L_x_572) ;  /* 0x0000000000d48947 */ /* 0x001fea0003800000 */
.L_x_582:
[----:B------:R-:W-:-:S05]  /*185a0*/  VIADD R6, R6, 0x1 ;  /* 0x0000000106067836 */ /* 0x000fca0000000000 */
[----:B------:R-:W-:-:S04]  /*185b0*/  ISETP.NE.AND P0, PT, R6, 0x3, PT ;  /* 0x000000030600780c */ /* 0x000fc80003f05270 */
[----:B0-----:R-:W-:Y:S02]  /*185c0*/  SEL R5, RZ, 0x1, P0 ;  /* 0x00000001ff057807 */ /* 0x001fe40000000000 */
[----:B------:R-:W-:Y:S02]  /*185d0*/  SEL R6, R6, RZ, P0 ;  /* 0x000000ff06067207 */ /* 0x000fe40000000000 */
[----:B------:R-:W-:Y:S02]  /*185e0*/  LOP3.LUT R5, R0, R5, RZ, 0x3c, !PT ;  /* 0x0000000500057212 */ /* 0x000fe400078e3cff */
[----:B------:R-:W-:Y:S02]  /*185f0*/  LEA R7, R6, R3, 0x3 ;  /* 0x0000000306077211 */ /* 0x000fe400078e18ff */
[----:B------:R-:W-:-:S04]  /*18600*/  SHF.L.U32 R0, R5, 0x1f, RZ ;  /* 0x0000001f05007819 */ /* 0x000fc800000006ff */
[----:B------:R-:W0:Y:S02]  /*18610*/  SYNCS.PHASECHK.TRANS64.TRYWAIT P0, [R7+URZ], R0 ;  /* 0x00000000070075a7 */ /* 0x000e24000800017f */
[----:B0-----:R-:W-:Y:S05]  /*18620*/  @!P0 BRA `(.L_x_573) ;  /* 0x0000000000c48947 */ /* 0x001fea0003800000 */
.L_x_583:
[----:B0-----:R-:W-:-:S05]  /*18630*/  VIADD R0, R6, 0x1 ;  /* 0x0000000106007836 */ /* 0x001fca0000000000 */
[----:B------:R-:W-:-:S04]  /*18640*/  ISETP.NE.AND P0, PT, R0, 0x3, PT ;  /* 0x000000030000780c */ /* 0x000fc80003f05270 */
[----:B------:R-:W-:Y:S02]  /*18650*/  SEL R2, RZ, 0x1, P0 ;  /* 0x00000001ff027807 */ /* 0x000fe40000000000 */
[----:B------:R-:W-:Y:S02]  /*18660*/  SEL R0, R0, RZ, P0 ;  /* 0x000000ff00007207 */ /* 0x000fe40000000000 */
[----:B------:R-:W-:Y:S02]  /*18670*/  LOP3.LUT R2, R5, R2, RZ, 0x3c, !PT ;  /* 0x0000000205027212 */ /* 0x000fe400078e3cff */
[----:B------:R-:W-:Y:S02]  /*18680*/  LEA R3, R0, R3, 0x3 ;  /* 0x0000000300037211 */ /* 0x000fe400078e18ff */
[----:B------:R-:W-:-:S07]  /*18690*/  SHF.L.U32 R0, R2, 0x1f, RZ ;  /* 0x0000001f02007819 */ /* 0x000fce00000006ff */
.L_x_574:
[----:B0-----:R0:W1:Y:S02]  /*186a0*/  SYNCS.PHASECHK.TRANS64.TRYWAIT P0, [R3+URZ], R0 ;  /* 0x00000000030075a7 */ /* 0x001064000800017f */
[----:B-1----:R-:W-:Y:S05]  /*186b0*/  @!P0 NANOSLEEP.SYNCS 0x989680 ;  /* 0x009896800000895d */ /* 0x002fea0003900000 */
[----:B------:R-:W1:Y:S02]  /*186c0*/  @!P0 SYNCS.PHASECHK.TRANS64 P0, [R3+URZ], R0 ;  /* 0x00000000030085a7 */ /* 0x000e64000800007f */
[----:B-1----:R-:W-:Y:S05]  /*186d0*/  @!P0 BRA `(.L_x_574) ;  /* 0xfffffffc00f08947 */ /* 0x002fea000383ffff */
.L_x_570:
[----:B------:R-:W-:Y:S05]  /*186e0*/  BSYNC B0 ;  /* 0x0000000000007941 */ /* 0x000fea0003800000 */
.L_x_569:
[----:B------:R-:W-:Y:S05]  /*186f0*/  EXIT ;  /* 0x000000000000794d */ /* 0x000fea0003800000 */
.L_x_21:
[----:B--2---:R2:W3:Y:S02]  /*18700*/  SYNCS.PHASECHK.TRANS64.TRYWAIT P1, [R3+URZ], R2 ;  /* 0x00000002030075a7 */ /* 0x0044e4000802017f */
[----:B---3--:R-:W-:Y:S05]  /*18710*/  @!P1 NANOSLEEP.SYNCS 0x989680 ;  /* 0x009896800000995d */ /* 0x008fea0003900000 */
[----:B------:R-:W3:Y:S02]  /*18720*/  @!P1 SYNCS.PHASECHK.TRANS64 P1, [R3+URZ], R2 ;  /* 0x00000002030095a7 */ /* 0x000ee4000802007f */
[----:B---3--:R-:W-:Y:S05]  /*18730*/  @!P1 BRA `(.L_x_21) ;  /* 0xfffffffc00f09947 */ /* 0x008fea000383ffff */
[----:B------:R-:W-:Y:S05]  /*18740*/  BRA `(.L_x_20) ;  /* 0xfffffe8c00e87947 */ /* 0x000fea000383ffff */
.L_x_26:
[----:B-1----:R1:W2:Y:S02]  /*18750*/  SYNCS.PHASECHK.TRANS64.TRYWAIT P1, [R2+URZ], R3 ;  /* 0x00000003020075a7 */ /* 0x0022a4000802017f */
[----:B--2---:R-:W-:Y:S05]  /*18760*/  @!P1 NANOSLEEP.SYNCS 0x989680 ;  /* 0x009896800000995d */ /* 0x004fea0003900000 */
[----:B------:R-:W2:Y:S02]  /*18770*/  @!P1 SYNCS.PHASECHK.TRANS64 P1, [R2+URZ], R3 ;  /* 0x00000003020095a7 */ /* 0x000ea4000802007f */
[----:B--2---:R-:W-:Y:S05]  /*18780*/  @!P1 BRA `(.L_x_26) ;  /* 0xfffffffc00f09947 */ /* 0x004fea000383ffff */
[----:B------:R-:W-:Y:S05]  /*18790*/  BRA `(.L_x_25) ;  /* 0xfffffec400787947 */ /* 0x000fea000383ffff */
.L_x_557:
[----:B------:R-:W-:Y:S01]  /*187a0*/  BSSY B1, `(.L_x_575) ;  /* 0x0000006000017945 */ /* 0x000fe20003800000 */
[----:B------:R-:W-:-:S07]  /*187b0*/  IMAD.MOV.U32 R15, RZ, RZ, -0x1 ;  /* 0xffffffffff0f7424 */ /* 0x000fce00078e00ff */
[----:B------:R-:W-:Y:S05]  /*187c0*/  WARPSYNC.COLLECTIVE R15, `(.L_x_576) ;  /* 0x000000000f0c7348 */ /* 0x000fea0003c00000 */
[----:B------:R-:W-:Y:S02]  /*187d0*/  ELECT P6, UR62, PT ;  /* 0x00000000003e782f */ /* 0x000fe400038c0000 */
[----:B------:R-:W-:Y:S01]  /*187e0*/  MOV R14, UR62 ;  /* 0x0000003e000e7c02 */ /* 0x000fe20008000f00 */
[----:B------:R-:W-:Y:S10]  /*187f0*/  ENDCOLLECTIVE ;  /* 0x000000000000791b */ /* 0x000ff40003800000 */
.L_x_576:
[----:B------:R-:W-:Y:S05]  /*18800*/  BSYNC B1 ;  /* 0x0000000000017941 */ /* 0x000fea0003800000 */
.L_x_575:
[----:B------:R-:W-:Y:S05]  /*18810*/  BRA `(.L_x_577) ;  /* 0xfffffff0002c7947 */ /* 0x000fea000383ffff */
.L_x_560:
[----:B0-----:R0:W2:Y:S02]  /*18820*/  SYNCS.PHASECHK.TRANS64.TRYWAIT P0, [R10+URZ+0x18], R5 ;  /* 0x000018050a0075a7 */ /* 0x0010a4000800017f */
[----:B--2---:R-:W-:Y:S05]  /*18830*/  @!P0 NANOSLEEP.SYNCS 0x989680 ;  /* 0x009896800000895d */ /* 0x004fea0003900000 */
[----:B------:R-:W2:Y:S02]  /*18840*/  @!P0 SYNCS.PHASECHK.TRANS64 P0, [R10+URZ+0x18], R5 ;  /* 0x000018050a0085a7 */ /* 0x000ea4000800007f */
[----:B--2---:R-:W-:Y:S05]  /*18850*/  @!P0 BRA `(.L_x_560) ;  /* 0xfffffffc00f08947 */ /* 0x004fea000383ffff */
[----:B------:R-:W-:Y:S05]  /*18860*/  BRA `(.L_x_578) ;  /* 0xfffffff0006c7947 */ /* 0x000fea000383ffff */
.L_x_568:
[----:B------:R-:W-:Y:S01]  /*18870*/  BSSY B0, `(.L_x_579) ;  /* 0x0000006000007945 */ /* 0x000fe20003800000 */
[----:B------:R-:W-:-:S07]  /*18880*/  MOV R15, 0xffffffff ;  /* 0xffffffff000f7802 */ /* 0x000fce0000000f00 */
[----:B------:R-:W-:Y:S05]  /*18890*/  WARPSYNC.COLLECTIVE R15, `(.L_x_580) ;  /* 0x000000000f0c7348 */ /* 0x000fea0003c00000 */
[----:B------:R-:W-:Y:S02]  /*188a0*/  ELECT P6, UR62, PT ;  /* 0x00000000003e782f */ /* 0x000fe400038c0000 */
[----:B------:R-:W-:Y:S01]  /*188b0*/  MOV R14, UR62 ;  /* 0x0000003e000e7c02 */ /* 0x000fe20008000f00 */
[----:B------:R-:W-:Y:S10]  /*188c0*/  ENDCOLLECTIVE ;  /* 0x000000000000791b */ /* 0x000ff40003800000 */
.L_x_580:
[----:B------:R-:W-:Y:S05]  /*188d0*/  BSYNC B0 ;  /* 0x0000000000007941 */ /* 0x000fea0003800000 */
.L_x_579:
[----:B------:R-:W-:Y:S05]  /*188e0*/  BRA `(.L_x_581) ;  /* 0xfffffff800f07947 */ /* 0x000fea000383ffff */
.L_x_572:
[----:B0-----:R0:W1:Y:S02]  /*188f0*/  SYNCS.PHASECHK.TRANS64.TRYWAIT P0, [R5+URZ], R2 ;  /* 0x00000002050075a7 */ /* 0x001064000800017f */
[----:B-1----:R-:W-:Y:S05]  /*18900*/  @!P0 NANOSLEEP.SYNCS 0x989680 ;  /* 0x009896800000895d */ /* 0x002fea0003900000 */
[----:B------:R-:W1:Y:S02]  /*18910*/  @!P0 SYNCS.PHASECHK.TRANS64 P0, [R5+URZ], R2 ;  /* 0x00000002050085a7 */ /* 0x000e64000800007f */
[----:B-1----:R-:W-:Y:S05]  /*18920*/  @!P0 BRA `(.L_x_572) ;  /* 0xfffffffc00f08947 */ /* 0x002fea000383ffff */
[----:B------:R-:W-:Y:S05]  /*18930*/  BRA `(.L_x_582) ;  /* 0xfffffffc00187947 */ /* 0x000fea000383ffff */
.L_x_573:
[----:B0-----:R0:W1:Y:S02]  /*18940*/  SYNCS.PHASECHK.TRANS64.TRYWAIT P0, [R7+URZ], R0 ;  /* 0x00000000070075a7 */ /* 0x001064000800017f */
[----:B-1----:R-:W-:Y:S05]  /*18950*/  @!P0 NANOSLEEP.SYNCS 0x989680 ;  /* 0x009896800000895d */ /* 0x002fea0003900000 */
[----:B------:R-:W1:Y:S02]  /*18960*/  @!P0 SYNCS.PHASECHK.TRANS64 P0, [R7+URZ], R0 ;  /* 0x00000000070085a7 */ /* 0x000e64000800007f */
[----:B-1----:R-:W-:Y:S05]  /*18970*/  @!P0 BRA `(.L_x_573) ;  /* 0xfffffffc00f08947 */ /* 0x002fea000383ffff */
[----:B------:R-:W-:Y:S05]  /*18980*/  BRA `(.L_x_583) ;  /* 0xfffffffc00287947 */ /* 0x000fea000383ffff */
.L_x_584:
[----:B------:R-:W-:-:S00]  /*18990*/  BRA `(.L_x_584) ;  /* 0xfffffffc00fc7947 */ /* 0x000fc0000383ffff */
[----:B------:R-:W-:-:S00]  /*189a0*/  NOP ;  /* 0x0000000000007918 */ /* 0x000fc00000000000 */
        /* <DEDUP_REMOVED lines=13> */
.L_x_585:


//--------------------- .nv.global.init           --------------------------
	.section	.nv.global.init,"aw",@progbits
.nv.global.init:
	.type		$str$22,@object
	.size		$str$22,($str$23 - $str$22)
$str$22:
        /*0000*/ 	.byte	0x6b, 0x5f, 0x74, 0x69, 0x6c, 0x65, 0x5f, 0x63, 0x6f, 0x75, 0x6e, 0x74, 0x20, 0x3e, 0x3d, 0x20
        /*0010*/ 	.byte	0x31, 0x00
	.type		$str$23,@object
	.size		$str$23,(__unnamed_1 - $str$23)
$str$23:
        /*0012*/ 	.byte	0x2f, 0x74, 0x6d, 0x70, 0x2f, 0x63, 0x75, 0x74, 0x6c, 0x61, 0x73, 0x73, 0x5f, 0x73, 0x77, 0x65
        /*0022*/ 	.byte	0x65, 0x70, 0x5f, 0x73, 0x72, 0x63, 0x2f, 0x69, 0x6e, 0x63, 0x6c, 0x75, 0x64, 0x65, 0x2f, 0x63
        /*0032*/ 	.byte	0x75, 0x74, 0x6c, 0x61, 0x73, 0x73, 0x2f, 0x67, 0x65, 0x6d, 0x6d, 0x2f, 0x63, 0x6f, 0x6c, 0x6c
        /*0042*/ 	.byte	0x65, 0x63, 0x74, 0x69, 0x76, 0x65, 0x2f, 0x73, 0x6d, 0x39, 0x30, 0x5f, 0x6d, 0x6d, 0x61, 0x5f
        /*0052*/ 	.byte	0x74, 0x6d, 0x61, 0x5f, 0x67, 0x6d, 0x6d, 0x61, 0x5f, 0x73, 0x73, 0x5f, 0x77, 0x61, 0x72, 0x70
        /*0062*/ 	.byte	0x73, 0x70, 0x65, 0x63, 0x69, 0x61, 0x6c, 0x69, 0x7a, 0x65, 0x64, 0x2e, 0x68, 0x70, 0x70, 0x00
	.type		__unnamed_1,@object
	.size		__unnamed_1,(.L_0 - __unnamed_1)
__unnamed_1:
        /* <DEDUP_REMOVED lines=174> */
        /*0b52*/ 	.byte	0x3a, 0x69, 0x64, 0x65, 0x6e, 0x74, 0x69, 0x74, 0x79, 0x5d, 0x00
.L_0:


//--------------------- .nv.shared._ZN7cutlass13device_kernelINS_4gemm6kernel13GemmUniversalIN4cute5tupleIJiiiiEEENS1_10collective13CollectiveMmaINS1_34MainloopSm90TmaGmmaWarpSpecializedILi3ENS5_IJNS4_1CILi2EEENSA_ILi4EEENSA_ILi1EEEEEENS1_35KernelTmaWarpSpecializedCooperativeEEENS5_IJNSA_ILi256EEESH_NSA_ILi128EEEEEEaNS5_IJlSD_lEEEaSK_NS4_8TiledMMAINS4_8MMA_AtomIJNS4_4SM904GMMA27MMA_64x256x32_S32S8S8_SS_TNEEEENS4_6LayoutINS5_IJSB_SD_SD_EEENS5_IJSD_NSA_ILi0EEEST_EEEEENS5_IJNS4_10UnderscoreESW_SW_EEEEENS4_23SM90_TMA_LOAD_MULTICASTENS4_14ComposedLayoutINS4_7SwizzleILi3ELi4ELi3EEENS4_18smem_ptr_flag_bitsILi8EEENSR_INS5_IJNSA_ILi8EEESI_EEENS5_IJSI_SD_EEEEEEEvNS4_8identityESZ_S19_vS1A_EENS_8epilogue10collective6detail29Sm90TmaWarpSpecializedAdapterINS1D_15DefaultEpilogueIaSK_SK_NS1C_6thread17LinearCombinationIaLi1EiiLNS1H_9ScaleType4KindE0ELNS_15FloatRoundStyleE2EaEENS1_15EpilogueDefaultEEEEEvvEEEEvNT_6ParamsE --------------------------
	.section	.nv.shared._ZN7cutlass13device_kernelINS_4gemm6kernel13GemmUniversalIN4cute5tupleIJiiiiEEENS1_10collective13CollectiveMmaINS1_34MainloopSm90TmaGmmaWarpSpecializedILi3ENS5_IJNS4_1CILi2EEENSA_ILi4EEENSA_ILi1EEEEEENS1_35KernelTmaWarpSpecializedCooperativeEEENS5_IJNSA_ILi256EEESH_NSA_ILi128EEEEEEaNS5_IJlSD_lEEEaSK_NS4_8TiledMMAINS4_8MMA_AtomIJNS4_4SM904GMMA27MMA_64x256x32_S32S8S8_SS_TNEEEENS4_6LayoutINS5_IJSB_SD_SD_EEENS5_IJSD_NSA_ILi0EEEST_EEEEENS5_IJNS4_10UnderscoreESW_SW_EEEEENS4_23SM90_TMA_LOAD_MULTICASTENS4_14ComposedLayoutINS4_7SwizzleILi3ELi4ELi3EEENS4_18smem_ptr_flag_bitsILi8EEENSR_INS5_IJNSA_ILi8EEESI_EEENS5_IJSI_SD_EEEEEEEvNS4_8identityESZ_S19_vS1A_EENS_8epilogue10collective6detail29Sm90TmaWarpSpecializedAdapterINS1D_15DefaultEpilogueIaSK_SK_NS1C_6thread17LinearCombinationIaLi1EiiLNS1H_9ScaleType4KindE0ELNS_15FloatRoundStyleE2EaEENS1_15EpilogueDefaultEEEEEvvEEEEvNT_6ParamsE,"aw",@nobits
	.sectionflags	@""
	.align	16
	.zero		1024


//--------------------- .nv.shared.reserved.0     --------------------------
	.section	.nv.shared.reserved.0,"aw",@nobits
	.weak		__nv_reservedSMEM_offset_0_alias
	.size		__nv_reservedSMEM_offset_0_alias, 0, 0
	.other		__nv_reservedSMEM_offset_0_alias,@"STO_CUDA_RESERVED_SHARED STV_DEFAULT"
__nv_reservedSMEM_offset_0_alias:
	.zero		0


//--------------------- .nv.global                --------------------------
	.section	.nv.global,"aw",@nobits
.nv.global:
	.type		_ZN40_INTERNAL_1f035c92_4_k_cu_6a56f58e_201104cute1_E,@object
	.size		_ZN40_INTERNAL_1f035c92_4_k_cu_6a56f58e_201104cute1_E,(_ZN40_INTERNAL_1f035c92_4_k_cu_6a56f58e_201104cuda3std3__45__cpo6cbeginE - _ZN40_INTERNAL_1f035c92_4_k_cu_6a56f58e_201104cute1_E)
_ZN40_INTERNAL_1f035c92_4_k_cu_6a56f58e_201104cute1_E:
	.zero		1
	.type		_ZN40_INTERNAL_1f035c92_4_k_cu_6a56f58e_201104cuda3std3__45__cpo6cbeginE,@object
	.size		_ZN40_INTERNAL_1f035c92_4_k_cu_6a56f58e_201104cuda3std3__45__cpo6cbeginE,(_ZN40_INTERNAL_1f035c92_4_k_cu_6a56f58e_201104cuda3std3__48in_placeE - _ZN40_INTERNAL_1f035c92_4_k_cu_6a56f58e_201104cuda3std3__45__cpo6cbeginE)
_ZN40_INTERNAL_1f035c92_4_k_cu_6a56f58e_201104cuda3std3__45__cpo6cbeginE:
	.zero		1
	.type		_ZN40_INTERNAL_1f035c92_4_k_cu_6a56f58e_201104cuda3std3__48in_placeE,@object
	.size		_ZN40_INTERNAL_1f035c92_4_k_cu_6a56f58e_201104cuda3std3__48in_placeE,(_ZN40_INTERNAL_1f035c92_4_k_cu_6a56f58e_201104cuda3std6ranges3__45__cpo9iter_moveE - _ZN40_INTERNAL_1f035c92_4_k_cu_6a56f58e_201104cuda3std3__48in_placeE)
_ZN40_INTERNAL_1f035c92_4_k_cu_6a56f58e_201104cuda3std3__48in_placeE:
	.zero		1
	.type		_ZN40_INTERNAL_1f035c92_4_k_cu_6a56f58e_201104cuda3std6ranges3__45__cpo9iter_moveE,@object
	.size		_ZN40_INTERNAL_1f035c92_4_k_cu_6a56f58e_201104cuda3std6ranges3__45__cpo9iter_moveE,(_ZN40_INTERNAL_1f035c92_4_k_cu_6a56f58e_201104cuda3std3__45__cpo5beginE - _ZN40_INTERNAL_1f035c92_4_k_cu_6a56f58e_201104cuda3std6ranges3__45__cpo9iter_moveE)
_ZN40_INTERNAL_1f035c92_4_k_cu_6a56f58e_201104cuda3std6ranges3__45__cpo9iter_moveE:
	.zero		1
	.type		_ZN40_INTERNAL_1f035c92_4_k_cu_6a56f58e_201104cuda3std3__45__cpo5beginE,@object
	.size		_ZN40_INTERNAL_1f035c92_4_k_cu_6a56f58e_201104cuda3std3__45__cpo5beginE,(_ZN40_INTERNAL_1f035c92_4_k_cu_6a56f58e_201104cuda3std3__442_GLOBAL__N__1f035c92_4_k_cu_6a56f58e_201106ignoreE - _ZN40_INTERNAL_1f035c92_4_k_cu_6a56f58e_201104cuda3std3__45__cpo5beginE)
_ZN40_INTERNAL_1f035c92_4_k_cu_6a56f58e_201104cuda3std3__45__cpo5beginE:
	.zero		1
	.type		_ZN40_INTERNAL_1f035c92_4_k_cu_6a56f58e_201104cuda3std3__442_GLOBAL__N__1f035c92_4_k_cu_6a56f58e_201106ignoreE,@object
	.size		_ZN40_INTERNAL_1f035c92_4_k_cu_6a56f58e_201104cuda3std3__442_GLOBAL__N__1f035c92_4_k_cu_6a56f58e_201106ignoreE,(_ZN40_INTERNAL_1f035c92_4_k_cu_6a56f58e_201104cute7productE - _ZN40_INTERNAL_1f035c92_4_k_cu_6a56f58e_201104cuda3std3__442_GLOBAL__N__1f035c92_4_k_cu_6a56f58e_201106ignoreE)
_ZN40_INTERNAL_1f035c92_4_k_cu_6a56f58e_201104cuda3std3__442_GLOBAL__N__1f035c92_4_k_cu_6a56f58e_201106ignoreE:
	.zero		1
	.type		_ZN40_INTERNAL_1f035c92_4_k_cu_6a56f58e_201104cute7productE,@object
	.size		_ZN40_INTERNAL_1f035c92_4_k_cu_6a56f58e_201104cute7productE,(_ZN40_INTERNAL_1f035c92_4_k_cu_6a56f58e_201104cuda3std3__45__cpo3endE - _ZN40_INTERNAL_1f035c92_4_k_cu_6a56f58e_201104cute7productE)
_ZN40_INTERNAL_1f035c92_4_k_cu_6a56f58e_201104cute7productE:
	.zero		1
	.type		_ZN40_INTERNAL_1f035c92_4_k_cu_6a56f58e_201104cuda3std3__45__cpo3endE,@object
	.size		_ZN40_INTERNAL_1f035c92_4_k_cu_6a56f58e_201104cuda3std3__45__cpo3endE,(_ZN40_INTERNAL_1f035c92_4_k_cu_6a56f58e_201104cuda3std3__419piecewise_constructE - _ZN40_INTERNAL_1f035c92_4_k_cu_6a56f58e_201104cuda3std3__45__cpo3endE)
_ZN40_INTERNAL_1f035c92_4_k_cu_6a56f58e_201104cuda3std3__45__cpo3endE:
	.zero		1
	.type		_ZN40_INTERNAL_1f035c92_4_k_cu_6a56f58e_201104cuda3std3__419piecewise_constructE,@object
	.size		_ZN40_INTERNAL_1f035c92_4_k_cu_6a56f58e_201104cuda3std3__419piecewise_constructE,(_ZN40_INTERNAL_1f035c92_4_k_cu_6a56f58e_201104cuda3std3__45__cpo4cendE - _ZN40_INTERNAL_1f035c92_4_k_cu_6a56f58e_201104cuda3std3__419piecewise_constructE)
_ZN40_INTERNAL_1f035c92_4_k_cu_6a56f58e_201104cuda3std3__419piecewise_constructE:
	.zero		1
	.type		_ZN40_INTERNAL_1f035c92_4_k_cu_6a56f58e_201104cuda3std3__45__cpo4cendE,@object
	.size		_ZN40_INTERNAL_1f035c92_4_k_cu_6a56f58e_201104cuda3std3__45__cpo4cendE,(_ZN40_INTERNAL_1f035c92_4_k_cu_6a56f58e_201104cuda3std6ranges3__45__cpo4swapE - _ZN40_INTERNAL_1f035c92_4_k_cu_6a56f58e_201104cuda3std3__45__cpo4cendE)
_ZN40_INTERNAL_1f035c92_4_k_cu_6a56f58e_201104cuda3std3__45__cpo4cendE:
	.zero		1
	.type		_ZN40_INTERNAL_1f035c92_4_k_cu_6a56f58e_201104cuda3std6ranges3__45__cpo4swapE,@object
	.size		_ZN40_INTERNAL_1f035c92_4_k_cu_6a56f58e_201104cuda3std6ranges3__45__cpo4swapE,(.L_8 - _ZN40_INTERNAL_1f035c92_4_k_cu_6a56f58e_201104cuda3std6ranges3__45__cpo4swapE)
_ZN40_INTERNAL_1f035c92_4_k_cu_6a56f58e_201104cuda3std6ranges3__45__cpo4swapE:
	.zero		1
.L_8:


//--------------------- .nv.constant0._ZN7cutlass13device_kernelINS_4gemm6kernel13GemmUniversalIN4cute5tupleIJiiiiEEENS1_10collective13CollectiveMmaINS1_34MainloopSm90TmaGmmaWarpSpecializedILi3ENS5_IJNS4_1CILi2EEENSA_ILi4EEENSA_ILi1EEEEEENS1_35KernelTmaWarpSpecializedCooperativeEEENS5_IJNSA_ILi256EEESH_NSA_ILi128EEEEEEaNS5_IJlSD_lEEEaSK_NS4_8TiledMMAINS4_8MMA_AtomIJNS4_4SM904GMMA27MMA_64x256x32_S32S8S8_SS_TNEEEENS4_6LayoutINS5_IJSB_SD_SD_EEENS5_IJSD_NSA_ILi0EEEST_EEEEENS5_IJNS4_10UnderscoreESW_SW_EEEEENS4_23SM90_TMA_LOAD_MULTICASTENS4_14ComposedLayoutINS4_7SwizzleILi3ELi4ELi3EEENS4_18smem_ptr_flag_bitsILi8EEENSR_INS5_IJNSA_ILi8EEESI_EEENS5_IJSI_SD_EEEEEEEvNS4_8identityESZ_S19_vS1A_EENS_8epilogue10collective6detail29Sm90TmaWarpSpecializedAdapterINS1D_15DefaultEpilogueIaSK_SK_NS1C_6thread17LinearCombinationIaLi1EiiLNS1H_9ScaleType4KindE0ELNS_15FloatRoundStyleE2EaEENS1_15EpilogueDefaultEEEEEvvEEEEvNT_6ParamsE --------------------------
	.section	.nv.constant0._ZN7cutlass13device_kernelINS_4gemm6kernel13GemmUniversalIN4cute5tupleIJiiiiEEENS1_10collective13CollectiveMmaINS1_34MainloopSm90TmaGmmaWarpSpecializedILi3ENS5_IJNS4_1CILi2EEENSA_ILi4EEENSA_ILi1EEEEEENS1_35KernelTmaWarpSpecializedCooperativeEEENS5_IJNSA_ILi256EEESH_NSA_ILi128EEEEEEaNS5_IJlSD_lEEEaSK_NS4_8TiledMMAINS4_8MMA_AtomIJNS4_4SM904GMMA27MMA_64x256x32_S32S8S8_SS_TNEEEENS4_6LayoutINS5_IJSB_SD_SD_EEENS5_IJSD_NSA_ILi0EEEST_EEEEENS5_IJNS4_10UnderscoreESW_SW_EEEEENS4_23SM90_TMA_LOAD_MULTICASTENS4_14ComposedLayoutINS4_7SwizzleILi3ELi4ELi3EEENS4_18smem_ptr_flag_bitsILi8EEENSR_INS5_IJNSA_ILi8EEESI_EEENS5_IJSI_SD_EEEEEEEvNS4_8identityESZ_S19_vS1A_EENS_8epilogue10collective6detail29Sm90TmaWarpSpecializedAdapterINS1D_15DefaultEpilogueIaSK_SK_NS1C_6thread17LinearCombinationIaLi1EiiLNS1H_9ScaleType4KindE0ELNS_15FloatRoundStyleE2EaEENS1_15EpilogueDefaultEEEEEvvEEEEvNT_6ParamsE,"a",@progbits
	.sectionflags	@""
	.align	4
.nv.constant0._ZN7cutlass13device_kernelINS_4gemm6kernel13GemmUniversalIN4cute5tupleIJiiiiEEENS1_10collective13CollectiveMmaINS1_34MainloopSm90TmaGmmaWarpSpecializedILi3ENS5_IJNS4_1CILi2EEENSA_ILi4EEENSA_ILi1EEEEEENS1_35KernelTmaWarpSpecializedCooperativeEEENS5_IJNSA_ILi256EEESH_NSA_ILi128EEEEEEaNS5_IJlSD_lEEEaSK_NS4_8TiledMMAINS4_8MMA_AtomIJNS4_4SM904GMMA27MMA_64x256x32_S32S8S8_SS_TNEEEENS4_6LayoutINS5_IJSB_SD_SD_EEENS5_IJSD_NSA_ILi0EEEST_EEEEENS5_IJNS4_10UnderscoreESW_SW_EEEEENS4_23SM90_TMA_LOAD_MULTICASTENS4_14ComposedLayoutINS4_7SwizzleILi3ELi4ELi3EEENS4_18smem_ptr_flag_bitsILi8EEENSR_INS5_IJNSA_ILi8EEESI_EEENS5_IJSI_SD_EEEEEEEvNS4_8identityESZ_S19_vS1A_EENS_8epilogue10collective6detail29Sm90TmaWarpSpecializedAdapterINS1D_15DefaultEpilogueIaSK_SK_NS1C_6thread17LinearCombinationIaLi1EiiLNS1H_9ScaleType4KindE0ELNS_15FloatRoundStyleE2EaEENS1_15EpilogueDefaultEEEEEvvEEEEvNT_6ParamsE:
	.zero		1664


//--------------------- SYMBOLS --------------------------

	.type		.nv.reservedSmem.offset0,@object
	.size		.nv.reservedSmem.offset0,0x4
	.type		__assertfail,@function
